	.target	sm_100a

	.elftype	@"ET_EXEC"


//--------------------- .note.nv.tkinfo           --------------------------
	.section	.note.nv.tkinfo,"",@"SHT_NOTE"
	.sectionflags	@"SHF_NOTE_NV_TKINFO"
	.tkinfo
        /*0018*/ 	.word	0x00000002
        /*0030*/ 	.string	""
        /*0030*/ 	.string	"ptxas"
        /*0030*/ 	.string	"Cuda compilation tools, release 13.0, V13.0.88"
        /*0030*/ 	.string	"Build cuda_13.0.r13.0/compiler.36424714_0"
        /*0030*/ 	.string	"-arch sm_100a -m 64 "



//--------------------- .note.nv.cuinfo           --------------------------
	.section	.note.nv.cuinfo,"",@"SHT_NOTE"
	.sectionflags	@"SHF_NOTE_NV_CUINFO"
        /*0018*/ 	.short	0x0002
        /*001a*/ 	.short	0x0064
        /*001c*/ 	.short	0x0082
	.zero		2


//--------------------- .nv.info                  --------------------------
	.section	.nv.info,"",@"SHT_CUDA_INFO"
	.align	4


	//----- nvinfo : EIATTR_REGCOUNT
	.align		4
        /*0000*/ 	.byte	0x04, 0x2f
        /*0002*/ 	.short	(.L_19 - .L_18)
	.align		4
.L_18:
        /*0004*/ 	.word	index@(_ZN7cutlass13device_kernelINS_4gemm6kernel13GemmUniversalIN4cute5tupleIJiiiiEEENS1_10collective13CollectiveMmaINS1_35MainloopSm100TmaUmmaWarpSpecializedILi34ELi2ELi4ENS5_IJNS4_1CILi1EEESB_SB_EEEEENS5_IJNSA_ILi128EEENSA_ILi64EEENSA_ILi32EEEEEENS_12float_e5m2_tENS5_IJSB_llEEENS_12float_e4m3_tENS5_IJlSB_lEEENS4_8TiledMMAINS4_8MMA_AtomIJNS4_10MMA_TraitsINS4_19SM100_MMA_F8F6F4_SSEJSI_SK_fSE_SF_NS4_17integral_constantINS4_4UMMA5MajorELSS_1EEENSQ_ISS_LSS_0EEENSQ_INSR_7ScaleInELSV_0EEESW_EEEEEENS4_6LayoutISC_NS5_IJNSA_ILi0EEES10_S10_EEEEENS5_IJNS4_10UnderscoreES13_S13_EEEEENS4_13SM90_TMA_LOADENS4_14ComposedLayoutINS4_7SwizzleILi3ELi4ELi3EEENS4_18smem_ptr_flag_bitsILi8EEENSZ_INS5_IJSE_NSA_ILi8EEEEEENS5_IJSB_SE_EEEEEEEvNS4_8identityES16_NS17_INS18_ILi1ELi4ELi3EEES1B_NSZ_INS5_IJS1C_SG_EEENS5_IJSG_SB_EEEEEEEvS1H_EENS_8epilogue10collective18CollectiveEpilogueINS1O_23Sm100TmaWarpSpecializedILi1ELi1ELi64ELb0ELb0EEEJSH_NS5_IJNSZ_ISE_SB_EENSZ_ISF_SB_EEEEESI_SL_SI_SL_NS1O_6fusion15FusionCallbacksIS1S_NS1W_17LinearCombinationISI_fSI_fLNS_15FloatRoundStyleE2EEESH_S1V_JEEENS4_5SM1004TMEM4LOAD26SM100_TMEM_LOAD_32dp32b64xES16_NS17_INS18_ILi2ELi4ELi3EEES1B_NSZ_INS5_IJS1C_SF_EEENS5_IJSF_SB_EEEEEEENS4_39AutoVectorizingCopyWithAssumedAlignmentILi128EEENS4_14SM90_TMA_STOREES2A_S2C_S2C_EEEvvEEEEvNT_6ParamsE)
        /*0008*/ 	.word	0x000000c2


	//----- nvinfo : EIATTR_FRAME_SIZE
	.align		4
.L_19:
        /*000c*/ 	.byte	0x04, 0x11
        /*000e*/ 	.short	(.L_21 - .L_20)
	.align		4
.L_20:
        /*0010*/ 	.word	index@($__internal_2_$__cuda_sm10x_tcgen05_guardrail_trap_unallocated_columns_being_dealloced)
        /*0014*/ 	.word	0x00000000


	//----- nvinfo : EIATTR_FRAME_SIZE
	.align		4
.L_21:
        /*0018*/ 	.byte	0x04, 0x11
        /*001a*/ 	.short	(.L_23 - .L_22)
	.align		4
.L_22:
        /*001c*/ 	.word	index@($__internal_1_$__cuda_sm10x_tcgen05_guardrail_trap_phase_invalid_during_alloc)
        /*0020*/ 	.word	0x00000000


	//----- nvinfo : EIATTR_FRAME_SIZE
	.align		4
.L_23:
        /*0024*/ 	.byte	0x04, 0x11
        /*0026*/ 	.short	(.L_25 - .L_24)
	.align		4
.L_24:
        /*0028*/ 	.word	index@($__internal_0_$__cuda_sm10x_tcgen05_guardrail_trap_col_being_dealloced_not_returned_by_alloc)
        /*002c*/ 	.word	0x00000000


	//----- nvinfo : EIATTR_FRAME_SIZE
	.align		4
.L_25:
        /*0030*/ 	.byte	0x04, 0x11
        /*0032*/ 	.short	(.L_27 - .L_26)
	.align		4
.L_26:
        /*0034*/ 	.word	index@(_ZN7cutlass13device_kernelINS_4gemm6kernel13GemmUniversalIN4cute5tupleIJiiiiEEENS1_10collective13CollectiveMmaINS1_35MainloopSm100TmaUmmaWarpSpecializedILi34ELi2ELi4ENS5_IJNS4_1CILi1EEESB_SB_EEEEENS5_IJNSA_ILi128EEENSA_ILi64EEENSA_ILi32EEEEEENS_12float_e5m2_tENS5_IJSB_llEEENS_12float_e4m3_tENS5_IJlSB_lEEENS4_8TiledMMAINS4_8MMA_AtomIJNS4_10MMA_TraitsINS4_19SM100_MMA_F8F6F4_SSEJSI_SK_fSE_SF_NS4_17integral_constantINS4_4UMMA5MajorELSS_1EEENSQ_ISS_LSS_0EEENSQ_INSR_7ScaleInELSV_0EEESW_EEEEEENS4_6LayoutISC_NS5_IJNSA_ILi0EEES10_S10_EEEEENS5_IJNS4_10UnderscoreES13_S13_EEEEENS4_13SM90_TMA_LOADENS4_14ComposedLayoutINS4_7SwizzleILi3ELi4ELi3EEENS4_18smem_ptr_flag_bitsILi8EEENSZ_INS5_IJSE_NSA_ILi8EEEEEENS5_IJSB_SE_EEEEEEEvNS4_8identityES16_NS17_INS18_ILi1ELi4ELi3EEES1B_NSZ_INS5_IJS1C_SG_EEENS5_IJSG_SB_EEEEEEEvS1H_EENS_8epilogue10collective18CollectiveEpilogueINS1O_23Sm100TmaWarpSpecializedILi1ELi1ELi64ELb0ELb0EEEJSH_NS5_IJNSZ_ISE_SB_EENSZ_ISF_SB_EEEEESI_SL_SI_SL_NS1O_6fusion15FusionCallbacksIS1S_NS1W_17LinearCombinationISI_fSI_fLNS_15FloatRoundStyleE2EEESH_S1V_JEEENS4_5SM1004TMEM4LOAD26SM100_TMEM_LOAD_32dp32b64xES16_NS17_INS18_ILi2ELi4ELi3EEES1B_NSZ_INS5_IJS1C_SF_EEENS5_IJSF_SB_EEEEEEENS4_39AutoVectorizingCopyWithAssumedAlignmentILi128EEENS4_14SM90_TMA_STOREES2A_S2C_S2C_EEEvvEEEEvNT_6ParamsE)
        /*0038*/ 	.word	0x00000000


	//----- nvinfo : EIATTR_MIN_STACK_SIZE
	.align		4
.L_27:
        /*003c*/ 	.byte	0x04, 0x12
        /*003e*/ 	.short	(.L_29 - .L_28)
	.align		4
.L_28:
        /*0040*/ 	.word	index@(_ZN7cutlass13device_kernelINS_4gemm6kernel13GemmUniversalIN4cute5tupleIJiiiiEEENS1_10collective13CollectiveMmaINS1_35MainloopSm100TmaUmmaWarpSpecializedILi34ELi2ELi4ENS5_IJNS4_1CILi1EEESB_SB_EEEEENS5_IJNSA_ILi128EEENSA_ILi64EEENSA_ILi32EEEEEENS_12float_e5m2_tENS5_IJSB_llEEENS_12float_e4m3_tENS5_IJlSB_lEEENS4_8TiledMMAINS4_8MMA_AtomIJNS4_10MMA_TraitsINS4_19SM100_MMA_F8F6F4_SSEJSI_SK_fSE_SF_NS4_17integral_constantINS4_4UMMA5MajorELSS_1EEENSQ_ISS_LSS_0EEENSQ_INSR_7ScaleInELSV_0EEESW_EEEEEENS4_6LayoutISC_NS5_IJNSA_ILi0EEES10_S10_EEEEENS5_IJNS4_10UnderscoreES13_S13_EEEEENS4_13SM90_TMA_LOADENS4_14ComposedLayoutINS4_7SwizzleILi3ELi4ELi3EEENS4_18smem_ptr_flag_bitsILi8EEENSZ_INS5_IJSE_NSA_ILi8EEEEEENS5_IJSB_SE_EEEEEEEvNS4_8identityES16_NS17_INS18_ILi1ELi4ELi3EEES1B_NSZ_INS5_IJS1C_SG_EEENS5_IJSG_SB_EEEEEEEvS1H_EENS_8epilogue10collective18CollectiveEpilogueINS1O_23Sm100TmaWarpSpecializedILi1ELi1ELi64ELb0ELb0EEEJSH_NS5_IJNSZ_ISE_SB_EENSZ_ISF_SB_EEEEESI_SL_SI_SL_NS1O_6fusion15FusionCallbacksIS1S_NS1W_17LinearCombinationISI_fSI_fLNS_15FloatRoundStyleE2EEESH_S1V_JEEENS4_5SM1004TMEM4LOAD26SM100_TMEM_LOAD_32dp32b64xES16_NS17_INS18_ILi2ELi4ELi3EEES1B_NSZ_INS5_IJS1C_SF_EEENS5_IJSF_SB_EEEEEEENS4_39AutoVectorizingCopyWithAssumedAlignmentILi128EEENS4_14SM90_TMA_STOREES2A_S2C_S2C_EEEvvEEEEvNT_6ParamsE)
        /*0044*/ 	.word	0x00000000
.L_29:


//--------------------- .nv.compat                --------------------------
	.section	.nv.compat,"",@"SHT_CUDA_COMPAT_INFO"
	.align	4
        /*0000*/ 	.byte	0x02, 0x09, 0x01, 0x00, 0x02, 0x02, 0x02, 0x00, 0x02, 0x05, 0x05, 0x00, 0x03, 0x07, 0x01, 0x01
        /*0010*/ 	.byte	0x02, 0x03, 0x01, 0x00, 0x02, 0x06, 0x01, 0x00, 0x04, 0x0b, 0x08, 0x00, 0x09, 0x00, 0x00, 0x00
        /*0020*/ 	.byte	0x00, 0x00, 0x00, 0x00


//--------------------- .nv.info._ZN7cutlass13device_kernelINS_4gemm6kernel13GemmUniversalIN4cute5tupleIJiiiiEEENS1_10collective13CollectiveMmaINS1_35MainloopSm100TmaUmmaWarpSpecializedILi34ELi2ELi4ENS5_IJNS4_1CILi1EEESB_SB_EEEEENS5_IJNSA_ILi128EEENSA_ILi64EEENSA_ILi32EEEEEENS_12float_e5m2_tENS5_IJSB_llEEENS_12float_e4m3_tENS5_IJlSB_lEEENS4_8TiledMMAINS4_8MMA_AtomIJNS4_10MMA_TraitsINS4_19SM100_MMA_F8F6F4_SSEJSI_SK_fSE_SF_NS4_17integral_constantINS4_4UMMA5MajorELSS_1EEENSQ_ISS_LSS_0EEENSQ_INSR_7ScaleInELSV_0EEESW_EEEEEENS4_6LayoutISC_NS5_IJNSA_ILi0EEES10_S10_EEEEENS5_IJNS4_10UnderscoreES13_S13_EEEEENS4_13SM90_TMA_LOADENS4_14ComposedLayoutINS4_7SwizzleILi3ELi4ELi3EEENS4_18smem_ptr_flag_bitsILi8EEENSZ_INS5_IJSE_NSA_ILi8EEEEEENS5_IJSB_SE_EEEEEEEvNS4_8identityES16_NS17_INS18_ILi1ELi4ELi3EEES1B_NSZ_INS5_IJS1C_SG_EEENS5_IJSG_SB_EEEEEEEvS1H_EENS_8epilogue10collective18CollectiveEpilogueINS1O_23Sm100TmaWarpSpecializedILi1ELi1ELi64ELb0ELb0EEEJSH_NS5_IJNSZ_ISE_SB_EENSZ_ISF_SB_EEEEESI_SL_SI_SL_NS1O_6fusion15FusionCallbacksIS1S_NS1W_17LinearCombinationISI_fSI_fLNS_15FloatRoundStyleE2EEESH_S1V_JEEENS4_5SM1004TMEM4LOAD26SM100_TMEM_LOAD_32dp32b64xES16_NS17_INS18_ILi2ELi4ELi3EEES1B_NSZ_INS5_IJS1C_SF_EEENS5_IJSF_SB_EEEEEEENS4_39AutoVectorizingCopyWithAssumedAlignmentILi128EEENS4_14SM90_TMA_STOREES2A_S2C_S2C_EEEvvEEEEvNT_6ParamsE --------------------------
	.section	.nv.info._ZN7cutlass13device_kernelINS_4gemm6kernel13GemmUniversalIN4cute5tupleIJiiiiEEENS1_10collective13CollectiveMmaINS1_35MainloopSm100TmaUmmaWarpSpecializedILi34ELi2ELi4ENS5_IJNS4_1CILi1EEESB_SB_EEEEENS5_IJNSA_ILi128EEENSA_ILi64EEENSA_ILi32EEEEEENS_12float_e5m2_tENS5_IJSB_llEEENS_12float_e4m3_tENS5_IJlSB_lEEENS4_8TiledMMAINS4_8MMA_AtomIJNS4_10MMA_TraitsINS4_19SM100_MMA_F8F6F4_SSEJSI_SK_fSE_SF_NS4_17integral_constantINS4_4UMMA5MajorELSS_1EEENSQ_ISS_LSS_0EEENSQ_INSR_7ScaleInELSV_0EEESW_EEEEEENS4_6LayoutISC_NS5_IJNSA_ILi0EEES10_S10_EEEEENS5_IJNS4_10UnderscoreES13_S13_EEEEENS4_13SM90_TMA_LOADENS4_14ComposedLayoutINS4_7SwizzleILi3ELi4ELi3EEENS4_18smem_ptr_flag_bitsILi8EEENSZ_INS5_IJSE_NSA_ILi8EEEEEENS5_IJSB_SE_EEEEEEEvNS4_8identityES16_NS17_INS18_ILi1ELi4ELi3EEES1B_NSZ_INS5_IJS1C_SG_EEENS5_IJSG_SB_EEEEEEEvS1H_EENS_8epilogue10collective18CollectiveEpilogueINS1O_23Sm100TmaWarpSpecializedILi1ELi1ELi64ELb0ELb0EEEJSH_NS5_IJNSZ_ISE_SB_EENSZ_ISF_SB_EEEEESI_SL_SI_SL_NS1O_6fusion15FusionCallbacksIS1S_NS1W_17LinearCombinationISI_fSI_fLNS_15FloatRoundStyleE2EEESH_S1V_JEEENS4_5SM1004TMEM4LOAD26SM100_TMEM_LOAD_32dp32b64xES16_NS17_INS18_ILi2ELi4ELi3EEES1B_NSZ_INS5_IJS1C_SF_EEENS5_IJSF_SB_EEEEEEENS4_39AutoVectorizingCopyWithAssumedAlignmentILi128EEENS4_14SM90_TMA_STOREES2A_S2C_S2C_EEEvvEEEEvNT_6ParamsE,"",@"SHT_CUDA_INFO"
	.sectionflags	@""
	.align	4


	//----- nvinfo : EIATTR_CUDA_API_VERSION
	.align		4
        /*0000*/ 	.byte	0x04, 0x37
        /*0002*/ 	.short	(.L_31 - .L_30)
.L_30:
        /*0004*/ 	.word	0x00000082


	//----- nvinfo : EIATTR_KPARAM_INFO
	.align		4
.L_31:
        /*0008*/ 	.byte	0x04, 0x17
        /*000a*/ 	.short	(.L_33 - .L_32)
.L_32:
        /*000c*/ 	.word	0x00000000
        /*0010*/ 	.short	0x0000
        /*0012*/ 	.short	0x0000
        /*0014*/ 	.byte	0x00, 0xf0, 0x01, 0x20


	//----- nvinfo : EIATTR_AT_ENTRY_FRAGMENTS
	.align		4
.L_33:
        /*0018*/ 	.byte	0x04, 0x4f
        /*001a*/ 	.short	(.L_35 - .L_34)


	//   ....[0]....
.L_34:
        /*001c*/ 	.word	0x00000006


	//----- nvinfo : EIATTR_RESERVED_SMEM_USED
	.align		4
.L_35:
        /*0020*/ 	.byte	0x01, 0x41
	.zero		2


	//----- nvinfo : EIATTR_SPARSE_MMA_MASK
	.align		4
        /*0024*/ 	.byte	0x03, 0x50
        /*0026*/ 	.short	0x0000


	//----- nvinfo : EIATTR_TCGEN05_1CTA_USED
	.align		4
        /*0028*/ 	.byte	0x01, 0x51
	.zero		2


	//----- nvinfo : EIATTR_MAXREG_COUNT
	.align		4
        /*002c*/ 	.byte	0x03, 0x1b
        /*002e*/ 	.short	0x00ff


	//----- nvinfo : EIATTR_NUM_BARRIERS
	.align		4
        /*0030*/ 	.byte	0x02, 0x4c
        /*0032*/ 	.byte	0x07
	.zero		1


	//----- nvinfo : EIATTR_EXTERNS
	.align		4
        /*0034*/ 	.byte	0x04, 0x0f
        /*0036*/ 	.short	(.L_37 - .L_36)


	//   ....[0]....
	.align		4
.L_36:
        /*0038*/ 	.word	index@(__assertfail)


	//----- nvinfo : EIATTR_MERCURY_ISA_VERSION
	.align		4
.L_37:
        /*003c*/ 	.byte	0x03, 0x5f
        /*003e*/ 	.short	0x0101


	//----- nvinfo : EIATTR_INT_WARP_WIDE_INSTR_OFFSETS
	.align		4
        /*0040*/ 	.byte	0x04, 0x31
        /*0042*/ 	.short	(.L_39 - .L_38)


	//   ....[0]....
.L_38:
        /*0044*/ 	.word	0x00002170


	//   ....[1]....
        /*0048*/ 	.word	0x00004b50


	//   ....[2]....
        /*004c*/ 	.word	0x00004b70


	//   ....[3]....
        /*0050*/ 	.word	0x00004ba0


	//   ....[4]....
        /*0054*/ 	.word	0x000055b0


	//   ....[5]....
        /*0058*/ 	.word	0x000056a0


	//----- nvinfo : EIATTR_COOP_GROUP_MASK_REGIDS
	.align		4
.L_39:
        /*005c*/ 	.byte	0x04, 0x29
        /*005e*/ 	.short	(.L_41 - .L_40)


	//   ....[0]....
.L_40:
        /*0060*/ 	.word	0xffffffff


	//   ....[1]....
        /*0064*/ 	.word	0xffffffff


	//   ....[2]....
        /*0068*/ 	.word	0xffffffff


	//   ....[3]....
        /*006c*/ 	.word	0xffffffff


	//   ....[4]....
        /*0070*/ 	.word	0xffffffff


	//   ....[5]....
        /*0074*/ 	.word	0xffffffff


	//   ....[6]....
        /*0078*/ 	.word	0xffffffff


	//   ....[7]....
        /*007c*/ 	.word	0xffffffff


	//   ....[8]....
        /*0080*/ 	.word	0xffffffff


	//   ....[9]....
        /*0084*/ 	.word	0xffffffff


	//   ....[10]....
        /*0088*/ 	.word	0xffffffff


	//   ....[11]....
        /*008c*/ 	.word	0xffffffff


	//   ....[12]....
        /*0090*/ 	.word	0xffffffff


	//----- nvinfo : EIATTR_COOP_GROUP_INSTR_OFFSETS
	.align		4
.L_41:
        /*0094*/ 	.byte	0x04, 0x28
        /*0096*/ 	.short	(.L_43 - .L_42)


	//   ....[0]....
.L_42:
        /*0098*/ 	.word	0x00000090


	//   ....[1]....
        /*009c*/ 	.word	0x000004d0


	//   ....[2]....
        /*00a0*/ 	.word	0x00000a30


	//   ....[3]....
        /*00a4*/ 	.word	0x00000b70


	//   ....[4]....
        /*00a8*/ 	.word	0x00000c70


	//   ....[5]....
        /*00ac*/ 	.word	0x00000de0


	//   ....[6]....
        /*00b0*/ 	.word	0x00000f80


	//   ....[7]....
        /*00b4*/ 	.word	0x00002050


	//   ....[8]....
        /*00b8*/ 	.word	0x00003f10


	//   ....[9]....
        /*00bc*/ 	.word	0x00004120


	//   ....[10]....
        /*00c0*/ 	.word	0x00004150


	//   ....[11]....
        /*00c4*/ 	.word	0x00004a30


	//   ....[12]....
        /*00c8*/ 	.word	0x00004c60


	//----- nvinfo : EIATTR_VRC_CTA_INIT_COUNT
	.align		4
.L_43:
        /*00cc*/ 	.byte	0x02, 0x4a
        /*00ce*/ 	.byte	0x80
	.zero		1


	//----- nvinfo : EIATTR_SYSCALL_OFFSETS
	.align		4
        /*00d0*/ 	.byte	0x04, 0x46
        /*00d2*/ 	.short	(.L_45 - .L_44)


	//   ....[0]....
.L_44:
        /*00d4*/ 	.word	0x00006090


	//   ....[1]....
        /*00d8*/ 	.word	0x000061d0


	//   ....[2]....
        /*00dc*/ 	.word	0x00006970


	//----- nvinfo : EIATTR_MBARRIER_INSTR_OFFSETS
	.align		4
.L_45:
        /*00e0*/ 	.byte	0x04, 0x39
        /*00e2*/ 	.short	(.L_47 - .L_46)


	//   ....[0]....
.L_46:
        /*00e4*/ 	.word	0x000005d0
        /*00e8*/ 	.word	0x000000ff
        /*00ec*/ 	.word	0x00000000
        /*00f0*/ 	.short	0x0100
        /*00f2*/ 	.byte	0x05
	.zero		1


	//   ....[1]....
        /*00f4*/ 	.word	0x000005e0
        /*00f8*/ 	.word	0x000000ff
        /*00fc*/ 	.word	0x00000110
        /*0100*/ 	.short	0x0100
        /*0102*/ 	.byte	0x05
	.zero		1


	//   ....[2]....
        /*0104*/ 	.word	0x000005f0
        /*0108*/ 	.word	0x000000ff
        /*010c*/ 	.word	0x00000008
        /*0110*/ 	.short	0x0100
        /*0112*/ 	.byte	0x05
	.zero		1


	//   ....[3]....
        /*0114*/ 	.word	0x00000600
        /*0118*/ 	.word	0x000000ff
        /*011c*/ 	.word	0x00000118
        /*0120*/ 	.short	0x0100
        /*0122*/ 	.byte	0x05
	.zero		1


	//   ....[4]....
        /*0124*/ 	.word	0x00000610
        /*0128*/ 	.word	0x000000ff
        /*012c*/ 	.word	0x00000010
        /*0130*/ 	.short	0x0100
        /*0132*/ 	.byte	0x05
	.zero		1


	//   ....[5]....
        /*0134*/ 	.word	0x00000620
        /*0138*/ 	.word	0x000000ff
        /*013c*/ 	.word	0x00000120
        /*0140*/ 	.short	0x0100
        /*0142*/ 	.byte	0x05
	.zero		1


	//   ....[6]....
        /*0144*/ 	.word	0x00000630
        /*0148*/ 	.word	0x000000ff
        /*014c*/ 	.word	0x00000018
        /*0150*/ 	.short	0x0100
        /*0152*/ 	.byte	0x05
	.zero		1


	//   ....[7]....
        /*0154*/ 	.word	0x00000640
        /*0158*/ 	.word	0x000000ff
        /*015c*/ 	.word	0x00000128
        /*0160*/ 	.short	0x0100
        /*0162*/ 	.byte	0x05
	.zero		1


	//   ....[8]....
        /*0164*/ 	.word	0x00000650
        /*0168*/ 	.word	0x000000ff
        /*016c*/ 	.word	0x00000020
        /*0170*/ 	.short	0x0100
        /*0172*/ 	.byte	0x05
	.zero		1


	//   ....[9]....
        /*0174*/ 	.word	0x00000660
        /*0178*/ 	.word	0x000000ff
        /*017c*/ 	.word	0x00000130
        /*0180*/ 	.short	0x0100
        /*0182*/ 	.byte	0x05
	.zero		1


	//   ....[10]....
        /*0184*/ 	.word	0x00000670
        /*0188*/ 	.word	0x000000ff
        /*018c*/ 	.word	0x00000028
        /*0190*/ 	.short	0x0100
        /*0192*/ 	.byte	0x05
	.zero		1


	//   ....[11]....
        /*0194*/ 	.word	0x00000680
        /*0198*/ 	.word	0x000000ff
        /*019c*/ 	.word	0x00000138
        /*01a0*/ 	.short	0x0100
        /*01a2*/ 	.byte	0x05
	.zero		1


	//   ....[12]....
        /*01a4*/ 	.word	0x00000690
        /*01a8*/ 	.word	0x000000ff
        /*01ac*/ 	.word	0x00000030
        /*01b0*/ 	.short	0x0100
        /*01b2*/ 	.byte	0x05
	.zero		1


	//   ....[13]....
        /*01b4*/ 	.word	0x000006a0
        /*01b8*/ 	.word	0x000000ff
        /*01bc*/ 	.word	0x00000140
        /*01c0*/ 	.short	0x0100
        /*01c2*/ 	.byte	0x05
	.zero		1


	//   ....[14]....
        /*01c4*/ 	.word	0x000006b0
        /*01c8*/ 	.word	0x000000ff
        /*01cc*/ 	.word	0x00000038
        /*01d0*/ 	.short	0x0100
        /*01d2*/ 	.byte	0x05
	.zero		1


	//   ....[15]....
        /*01d4*/ 	.word	0x000006c0
        /*01d8*/ 	.word	0x000000ff
        /*01dc*/ 	.word	0x00000148
        /*01e0*/ 	.short	0x0100
        /*01e2*/ 	.byte	0x05
	.zero		1


	//   ....[16]....
        /*01e4*/ 	.word	0x000006d0
        /*01e8*/ 	.word	0x000000ff
        /*01ec*/ 	.word	0x00000040
        /*01f0*/ 	.short	0x0100
        /*01f2*/ 	.byte	0x05
	.zero		1


	//   ....[17]....
        /*01f4*/ 	.word	0x000006e0
        /*01f8*/ 	.word	0x000000ff
        /*01fc*/ 	.word	0x00000150
        /*0200*/ 	.short	0x0100
        /*0202*/ 	.byte	0x05
	.zero		1


	//   ....[18]....
        /*0204*/ 	.word	0x000006f0
        /*0208*/ 	.word	0x000000ff
        /*020c*/ 	.word	0x00000048
        /*0210*/ 	.short	0x0100
        /*0212*/ 	.byte	0x05
	.zero		1


	//   ....[19]....
        /*0214*/ 	.word	0x00000700
        /*0218*/ 	.word	0x000000ff
        /*021c*/ 	.word	0x00000158
        /*0220*/ 	.short	0x0100
        /*0222*/ 	.byte	0x05
	.zero		1


	//   ....[20]....
        /*0224*/ 	.word	0x00000710
        /*0228*/ 	.word	0x000000ff
        /*022c*/ 	.word	0x00000050
        /*0230*/ 	.short	0x0100
        /*0232*/ 	.byte	0x05
	.zero		1


	//   ....[21]....
        /*0234*/ 	.word	0x00000720
        /*0238*/ 	.word	0x000000ff
        /*023c*/ 	.word	0x00000160
        /*0240*/ 	.short	0x0100
        /*0242*/ 	.byte	0x05
	.zero		1


	//   ....[22]....
        /*0244*/ 	.word	0x00000730
        /*0248*/ 	.word	0x000000ff
        /*024c*/ 	.word	0x00000058
        /*0250*/ 	.short	0x0100
        /*0252*/ 	.byte	0x05
	.zero		1


	//   ....[23]....
        /*0254*/ 	.word	0x00000740
        /*0258*/ 	.word	0x000000ff
        /*025c*/ 	.word	0x00000168
        /*0260*/ 	.short	0x0100
        /*0262*/ 	.byte	0x05
	.zero		1


	//   ....[24]....
        /*0264*/ 	.word	0x00000750
        /*0268*/ 	.word	0x000000ff
        /*026c*/ 	.word	0x00000060
        /*0270*/ 	.short	0x0100
        /*0272*/ 	.byte	0x05
	.zero		1


	//   ....[25]....
        /*0274*/ 	.word	0x00000760
        /*0278*/ 	.word	0x000000ff
        /*027c*/ 	.word	0x00000170
        /*0280*/ 	.short	0x0100
        /*0282*/ 	.byte	0x05
	.zero		1


	//   ....[26]....
        /*0284*/ 	.word	0x00000770
        /*0288*/ 	.word	0x000000ff
        /*028c*/ 	.word	0x00000068
        /*0290*/ 	.short	0x0100
        /*0292*/ 	.byte	0x05
	.zero		1


	//   ....[27]....
        /*0294*/ 	.word	0x00000780
        /*0298*/ 	.word	0x000000ff
        /*029c*/ 	.word	0x00000178
        /*02a0*/ 	.short	0x0100
        /*02a2*/ 	.byte	0x05
	.zero		1


	//   ....[28]....
        /*02a4*/ 	.word	0x00000790
        /*02a8*/ 	.word	0x000000ff
        /*02ac*/ 	.word	0x00000070
        /*02b0*/ 	.short	0x0100
        /*02b2*/ 	.byte	0x05
	.zero		1


	//   ....[29]....
        /*02b4*/ 	.word	0x000007a0
        /*02b8*/ 	.word	0x000000ff
        /*02bc*/ 	.word	0x00000180
        /*02c0*/ 	.short	0x0100
        /*02c2*/ 	.byte	0x05
	.zero		1


	//   ....[30]....
        /*02c4*/ 	.word	0x000007b0
        /*02c8*/ 	.word	0x000000ff
        /*02cc*/ 	.word	0x00000078
        /*02d0*/ 	.short	0x0100
        /*02d2*/ 	.byte	0x05
	.zero		1


	//   ....[31]....
        /*02d4*/ 	.word	0x000007c0
        /*02d8*/ 	.word	0x000000ff
        /*02dc*/ 	.word	0x00000188
        /*02e0*/ 	.short	0x0100
        /*02e2*/ 	.byte	0x05
	.zero		1


	//   ....[32]....
        /*02e4*/ 	.word	0x000007d0
        /*02e8*/ 	.word	0x000000ff
        /*02ec*/ 	.word	0x00000080
        /*02f0*/ 	.short	0x0100
        /*02f2*/ 	.byte	0x05
	.zero		1


	//   ....[33]....
        /*02f4*/ 	.word	0x000007e0
        /*02f8*/ 	.word	0x000000ff
        /*02fc*/ 	.word	0x00000190
        /*0300*/ 	.short	0x0100
        /*0302*/ 	.byte	0x05
	.zero		1


	//   ....[34]....
        /*0304*/ 	.word	0x000007f0
        /*0308*/ 	.word	0x000000ff
        /*030c*/ 	.word	0x00000088
        /*0310*/ 	.short	0x0100
        /*0312*/ 	.byte	0x05
	.zero		1


	//   ....[35]....
        /*0314*/ 	.word	0x00000800
        /*0318*/ 	.word	0x000000ff
        /*031c*/ 	.word	0x00000198
        /*0320*/ 	.short	0x0100
        /*0322*/ 	.byte	0x05
	.zero		1


	//   ....[36]....
        /*0324*/ 	.word	0x00000810
        /*0328*/ 	.word	0x000000ff
        /*032c*/ 	.word	0x00000090
        /*0330*/ 	.short	0x0100
        /*0332*/ 	.byte	0x05
	.zero		1


	//   ....[37]....
        /*0334*/ 	.word	0x00000820
        /*0338*/ 	.word	0x000000ff
        /*033c*/ 	.word	0x000001a0
        /*0340*/ 	.short	0x0100
        /*0342*/ 	.byte	0x05
	.zero		1


	//   ....[38]....
        /*0344*/ 	.word	0x00000830
        /*0348*/ 	.word	0x000000ff
        /*034c*/ 	.word	0x00000098
        /*0350*/ 	.short	0x0100
        /*0352*/ 	.byte	0x05
	.zero		1


	//   ....[39]....
        /*0354*/ 	.word	0x00000840
        /*0358*/ 	.word	0x000000ff
        /*035c*/ 	.word	0x000001a8
        /*0360*/ 	.short	0x0100
        /*0362*/ 	.byte	0x05
	.zero		1


	//   ....[40]....
        /*0364*/ 	.word	0x00000850
        /*0368*/ 	.word	0x000000ff
        /*036c*/ 	.word	0x000000a0
        /*0370*/ 	.short	0x0100
        /*0372*/ 	.byte	0x05
	.zero		1


	//   ....[41]....
        /*0374*/ 	.word	0x00000860
        /*0378*/ 	.word	0x000000ff
        /*037c*/ 	.word	0x000001b0
        /*0380*/ 	.short	0x0100
        /*0382*/ 	.byte	0x05
	.zero		1


	//   ....[42]....
        /*0384*/ 	.word	0x00000870
        /*0388*/ 	.word	0x000000ff
        /*038c*/ 	.word	0x000000a8
        /*0390*/ 	.short	0x0100
        /*0392*/ 	.byte	0x05
	.zero		1


	//   ....[43]....
        /*0394*/ 	.word	0x00000880
        /*0398*/ 	.word	0x000000ff
        /*039c*/ 	.word	0x000001b8
        /*03a0*/ 	.short	0x0100
        /*03a2*/ 	.byte	0x05
	.zero		1


	//   ....[44]....
        /*03a4*/ 	.word	0x00000890
        /*03a8*/ 	.word	0x000000ff
        /*03ac*/ 	.word	0x000000b0
        /*03b0*/ 	.short	0x0100
        /*03b2*/ 	.byte	0x05
	.zero		1


	//   ....[45]....
        /*03b4*/ 	.word	0x000008a0
        /*03b8*/ 	.word	0x000000ff
        /*03bc*/ 	.word	0x000001c0
        /*03c0*/ 	.short	0x0100
        /*03c2*/ 	.byte	0x05
	.zero		1


	//   ....[46]....
        /*03c4*/ 	.word	0x000008b0
        /*03c8*/ 	.word	0x000000ff
        /*03cc*/ 	.word	0x000000b8
        /*03d0*/ 	.short	0x0100
        /*03d2*/ 	.byte	0x05
	.zero		1


	//   ....[47]....
        /*03d4*/ 	.word	0x000008c0
        /*03d8*/ 	.word	0x000000ff
        /*03dc*/ 	.word	0x000001c8
        /*03e0*/ 	.short	0x0100
        /*03e2*/ 	.byte	0x05
	.zero		1


	//   ....[48]....
        /*03e4*/ 	.word	0x000008d0
        /*03e8*/ 	.word	0x000000ff
        /*03ec*/ 	.word	0x000000c0
        /*03f0*/ 	.short	0x0100
        /*03f2*/ 	.byte	0x05
	.zero		1


	//   ....[49]....
        /*03f4*/ 	.word	0x000008e0
        /*03f8*/ 	.word	0x000000ff
        /*03fc*/ 	.word	0x000001d0
        /*0400*/ 	.short	0x0100
        /*0402*/ 	.byte	0x05
	.zero		1


	//   ....[50]....
        /*0404*/ 	.word	0x000008f0
        /*0408*/ 	.word	0x000000ff
        /*040c*/ 	.word	0x000000c8
        /*0410*/ 	.short	0x0100
        /*0412*/ 	.byte	0x05
	.zero		1


	//   ....[51]....
        /*0414*/ 	.word	0x00000900
        /*0418*/ 	.word	0x000000ff
        /*041c*/ 	.word	0x000001d8
        /*0420*/ 	.short	0x0100
        /*0422*/ 	.byte	0x05
	.zero		1


	//   ....[52]....
        /*0424*/ 	.word	0x00000910
        /*0428*/ 	.word	0x000000ff
        /*042c*/ 	.word	0x000000d0
        /*0430*/ 	.short	0x0100
        /*0432*/ 	.byte	0x05
	.zero		1


	//   ....[53]....
        /*0434*/ 	.word	0x00000920
        /*0438*/ 	.word	0x000000ff
        /*043c*/ 	.word	0x000001e0
        /*0440*/ 	.short	0x0100
        /*0442*/ 	.byte	0x05
	.zero		1


	//   ....[54]....
        /*0444*/ 	.word	0x00000930
        /*0448*/ 	.word	0x000000ff
        /*044c*/ 	.word	0x000000d8
        /*0450*/ 	.short	0x0100
        /*0452*/ 	.byte	0x05
	.zero		1


	//   ....[55]....
        /*0454*/ 	.word	0x00000940
        /*0458*/ 	.word	0x000000ff
        /*045c*/ 	.word	0x000001e8
        /*0460*/ 	.short	0x0100
        /*0462*/ 	.byte	0x05
	.zero		1


	//   ....[56]....
        /*0464*/ 	.word	0x00000950
        /*0468*/ 	.word	0x000000ff
        /*046c*/ 	.word	0x000000e0
        /*0470*/ 	.short	0x0100
        /*0472*/ 	.byte	0x05
	.zero		1


	//   ....[57]....
        /*0474*/ 	.word	0x00000960
        /*0478*/ 	.word	0x000000ff
        /*047c*/ 	.word	0x000001f0
        /*0480*/ 	.short	0x0100
        /*0482*/ 	.byte	0x05
	.zero		1


	//   ....[58]....
        /*0484*/ 	.word	0x00000970
        /*0488*/ 	.word	0x000000ff
        /*048c*/ 	.word	0x000000e8
        /*0490*/ 	.short	0x0100
        /*0492*/ 	.byte	0x05
	.zero		1


	//   ....[59]....
        /*0494*/ 	.word	0x00000980
        /*0498*/ 	.word	0x000000ff
        /*049c*/ 	.word	0x000001f8
        /*04a0*/ 	.short	0x0100
        /*04a2*/ 	.byte	0x05
	.zero		1


	//   ....[60]....
        /*04a4*/ 	.word	0x00000990
        /*04a8*/ 	.word	0x000000ff
        /*04ac*/ 	.word	0x000000f0
        /*04b0*/ 	.short	0x0100
        /*04b2*/ 	.byte	0x05
	.zero		1


	//   ....[61]....
        /*04b4*/ 	.word	0x000009a0
        /*04b8*/ 	.word	0x000000ff
        /*04bc*/ 	.word	0x00000200
        /*04c0*/ 	.short	0x0100
        /*04c2*/ 	.byte	0x05
	.zero		1


	//   ....[62]....
        /*04c4*/ 	.word	0x000009b0
        /*04c8*/ 	.word	0x000000ff
        /*04cc*/ 	.word	0x000000f8
        /*04d0*/ 	.short	0x0100
        /*04d2*/ 	.byte	0x05
	.zero		1


	//   ....[63]....
        /*04d4*/ 	.word	0x000009c0
        /*04d8*/ 	.word	0x000000ff
        /*04dc*/ 	.word	0x00000208
        /*04e0*/ 	.short	0x0100
        /*04e2*/ 	.byte	0x05
	.zero		1


	//   ....[64]....
        /*04e4*/ 	.word	0x000009d0
        /*04e8*/ 	.word	0x000000ff
        /*04ec*/ 	.word	0x00000100
        /*04f0*/ 	.short	0x0100
        /*04f2*/ 	.byte	0x05
	.zero		1


	//   ....[65]....
        /*04f4*/ 	.word	0x000009e0
        /*04f8*/ 	.word	0x000000ff
        /*04fc*/ 	.word	0x00000210
        /*0500*/ 	.short	0x0100
        /*0502*/ 	.byte	0x05
	.zero		1


	//   ....[66]....
        /*0504*/ 	.word	0x000009f0
        /*0508*/ 	.word	0x000000ff
        /*050c*/ 	.word	0x00000108
        /*0510*/ 	.short	0x0100
        /*0512*/ 	.byte	0x05
	.zero		1


	//   ....[67]....
        /*0514*/ 	.word	0x00000a00
        /*0518*/ 	.word	0x000000ff
        /*051c*/ 	.word	0x00000218
        /*0520*/ 	.short	0x0100
        /*0522*/ 	.byte	0x05
	.zero		1


	//   ....[68]....
        /*0524*/ 	.word	0x00000b40
        /*0528*/ 	.word	0x000000ff
        /*052c*/ 	.word	0x00000220
        /*0530*/ 	.short	0x0100
        /*0532*/ 	.byte	0x06
	.zero		1


	//   ....[69]....
        /*0534*/ 	.word	0x00000b50
        /*0538*/ 	.word	0x000000ff
        /*053c*/ 	.word	0x00000228
        /*0540*/ 	.short	0x0100
        /*0542*/ 	.byte	0x06
	.zero		1


	//   ....[70]....
        /*0544*/ 	.word	0x00000c40
        /*0548*/ 	.word	0x000000ff
        /*054c*/ 	.word	0x00000230
        /*0550*/ 	.short	0x0100
        /*0552*/ 	.byte	0x05
	.zero		1


	//   ....[71]....
        /*0554*/ 	.word	0x00000c50
        /*0558*/ 	.word	0x000000ff
        /*055c*/ 	.word	0x00000238
        /*0560*/ 	.short	0x0100
        /*0562*/ 	.byte	0x05
	.zero		1


	//   ....[72]....
        /*0564*/ 	.word	0x00000d90
        /*0568*/ 	.word	0x000000ff
        /*056c*/ 	.word	0x00000240
        /*0570*/ 	.short	0x0100
        /*0572*/ 	.byte	0x05
	.zero		1


	//   ....[73]....
        /*0574*/ 	.word	0x00000da0
        /*0578*/ 	.word	0x000000ff
        /*057c*/ 	.word	0x00000250
        /*0580*/ 	.short	0x0100
        /*0582*/ 	.byte	0x05
	.zero		1


	//   ....[74]....
        /*0584*/ 	.word	0x00000db0
        /*0588*/ 	.word	0x000000ff
        /*058c*/ 	.word	0x00000248
        /*0590*/ 	.short	0x0100
        /*0592*/ 	.byte	0x05
	.zero		1


	//   ....[75]....
        /*0594*/ 	.word	0x00000dc0
        /*0598*/ 	.word	0x000000ff
        /*059c*/ 	.word	0x00000258
        /*05a0*/ 	.short	0x0100
        /*05a2*/ 	.byte	0x05
	.zero		1


	//   ....[76]....
        /*05a4*/ 	.word	0x00000ef0
        /*05a8*/ 	.word	0x000000ff
        /*05ac*/ 	.word	0x00000260
        /*05b0*/ 	.short	0x0100
        /*05b2*/ 	.byte	0x06
	.zero		1


	//   ....[77]....
        /*05b4*/ 	.word	0x00000f00
        /*05b8*/ 	.word	0x000000ff
        /*05bc*/ 	.word	0x00000280
        /*05c0*/ 	.short	0x0100
        /*05c2*/ 	.byte	0x06
	.zero		1


	//   ....[78]....
        /*05c4*/ 	.word	0x00000f10
        /*05c8*/ 	.word	0x000000ff
        /*05cc*/ 	.word	0x00000268
        /*05d0*/ 	.short	0x0100
        /*05d2*/ 	.byte	0x06
	.zero		1


	//   ....[79]....
        /*05d4*/ 	.word	0x00000f20
        /*05d8*/ 	.word	0x000000ff
        /*05dc*/ 	.word	0x00000288
        /*05e0*/ 	.short	0x0100
        /*05e2*/ 	.byte	0x06
	.zero		1


	//   ....[80]....
        /*05e4*/ 	.word	0x00000f30
        /*05e8*/ 	.word	0x000000ff
        /*05ec*/ 	.word	0x00000270
        /*05f0*/ 	.short	0x0100
        /*05f2*/ 	.byte	0x06
	.zero		1


	//   ....[81]....
        /*05f4*/ 	.word	0x00000f40
        /*05f8*/ 	.word	0x000000ff
        /*05fc*/ 	.word	0x00000290
        /*0600*/ 	.short	0x0100
        /*0602*/ 	.byte	0x06
	.zero		1


	//   ....[82]....
        /*0604*/ 	.word	0x00000f50
        /*0608*/ 	.word	0x000000ff
        /*060c*/ 	.word	0x00000278
        /*0610*/ 	.short	0x0100
        /*0612*/ 	.byte	0x06
	.zero		1


	//   ....[83]....
        /*0614*/ 	.word	0x00000f60
        /*0618*/ 	.word	0x000000ff
        /*061c*/ 	.word	0x00000298
        /*0620*/ 	.short	0x0100
        /*0622*/ 	.byte	0x06
	.zero		1


	//   ....[84]....
        /*0624*/ 	.word	0x00001050
        /*0628*/ 	.word	0x000000ff
        /*062c*/ 	.word	0x000002a0
        /*0630*/ 	.short	0x0100
        /*0632*/ 	.byte	0x05
	.zero		1


	//   ....[85]....
        /*0634*/ 	.word	0x00001060
        /*0638*/ 	.word	0x000000ff
        /*063c*/ 	.word	0x000002b0
        /*0640*/ 	.short	0x0100
        /*0642*/ 	.byte	0x05
	.zero		1


	//   ....[86]....
        /*0644*/ 	.word	0x00001070
        /*0648*/ 	.word	0x000000ff
        /*064c*/ 	.word	0x000002a8
        /*0650*/ 	.short	0x0100
        /*0652*/ 	.byte	0x05
	.zero		1


	//   ....[87]....
        /*0654*/ 	.word	0x00001080
        /*0658*/ 	.word	0x000000ff
        /*065c*/ 	.word	0x000002b8
        /*0660*/ 	.short	0x0100
        /*0662*/ 	.byte	0x05
	.zero		1


	//   ....[88]....
        /*0664*/ 	.word	0x00001950
        /*0668*/ 	.word	0x00000003
        /*066c*/ 	.word	0x000002b0
        /*0670*/ 	.short	0x010a
        /*0672*/ 	.byte	0xff
	.zero		1


	//   ....[89]....
        /*0674*/ 	.word	0x00001980
        /*0678*/ 	.word	0x00000003
        /*067c*/ 	.word	0x000002a0
        /*0680*/ 	.short	0x0101
        /*0682*/ 	.byte	0xff
	.zero		1


	//   ....[90]....
        /*0684*/ 	.word	0x00001a50
        /*0688*/ 	.word	0x000000ff
        /*068c*/ 	.word	0x00000110
        /*0690*/ 	.short	0x010a
        /*0692*/ 	.byte	0x08
	.zero		1


	//   ....[91]....
        /*0694*/ 	.word	0x00001af0
        /*0698*/ 	.word	0x000000ff
        /*069c*/ 	.word	0x00000110
        /*06a0*/ 	.short	0x010a
        /*06a2*/ 	.byte	0x21
	.zero		1


	//   ....[92]....
        /*06a4*/ 	.word	0x00001c40
        /*06a8*/ 	.word	0x000000ff
        /*06ac*/ 	.word	0x00000110
        /*06b0*/ 	.short	0x010a
        /*06b2*/ 	.byte	0x08
	.zero		1


	//   ....[93]....
        /*06b4*/ 	.word	0x00001d50
        /*06b8*/ 	.word	0x000000ff
        /*06bc*/ 	.word	0x00000238
        /*06c0*/ 	.short	0x0101
        /*06c2*/ 	.byte	0x04
	.zero		1


	//   ....[94]....
        /*06c4*/ 	.word	0x00001d70
        /*06c8*/ 	.word	0x000000ff
        /*06cc*/ 	.word	0x00000110
        /*06d0*/ 	.short	0x010a
        /*06d2*/ 	.byte	0x08
	.zero		1


	//   ....[95]....
        /*06d4*/ 	.word	0x00001df0
        /*06d8*/ 	.word	0x000000ff
        /*06dc*/ 	.word	0x00000110
        /*06e0*/ 	.short	0x010a
        /*06e2*/ 	.byte	0x11
	.zero		1


	//   ....[96]....
        /*06e4*/ 	.word	0x00001f40
        /*06e8*/ 	.word	0x000000ff
        /*06ec*/ 	.word	0x00000110
        /*06f0*/ 	.short	0x010a
        /*06f2*/ 	.byte	0x08
	.zero		1


	//   ....[97]....
        /*06f4*/ 	.word	0x00002080
        /*06f8*/ 	.word	0x00000002
        /*06fc*/ 	.word	0x00000240
        /*0700*/ 	.short	0x010a
        /*0702*/ 	.byte	0xff
	.zero		1


	//   ....[98]....
        /*0704*/ 	.word	0x00002140
        /*0708*/ 	.word	0x00000002
        /*070c*/ 	.word	0x00000000
        /*0710*/ 	.short	0x0101
        /*0712*/ 	.byte	0xff
	.zero		1


	//   ....[99]....
        /*0714*/ 	.word	0x000026a0
        /*0718*/ 	.word	0x000000ff
        /*071c*/ 	.word	0x00000000
        /*0720*/ 	.short	0x010a
        /*0722*/ 	.byte	0x05
	.zero		1


	//   ....[100]....
        /*0724*/ 	.word	0x00002730
        /*0728*/ 	.word	0x000000ff
        /*072c*/ 	.word	0x00000000
        /*0730*/ 	.short	0x010a
        /*0732*/ 	.byte	0x05
	.zero		1


	//   ....[101]....
        /*0734*/ 	.word	0x000027c0
        /*0738*/ 	.word	0x000000ff
        /*073c*/ 	.word	0x00000000
        /*0740*/ 	.short	0x010a
        /*0742*/ 	.byte	0x05
	.zero		1


	//   ....[102]....
        /*0744*/ 	.word	0x00002850
        /*0748*/ 	.word	0x000000ff
        /*074c*/ 	.word	0x00000000
        /*0750*/ 	.short	0x010a
        /*0752*/ 	.byte	0x05
	.zero		1


	//   ....[103]....
        /*0754*/ 	.word	0x000028e0
        /*0758*/ 	.word	0x000000ff
        /*075c*/ 	.word	0x00000000
        /*0760*/ 	.short	0x010a
        /*0762*/ 	.byte	0x05
	.zero		1


	//   ....[104]....
        /*0764*/ 	.word	0x00002970
        /*0768*/ 	.word	0x000000ff
        /*076c*/ 	.word	0x00000000
        /*0770*/ 	.short	0x010a
        /*0772*/ 	.byte	0x05
	.zero		1


	//   ....[105]....
        /*0774*/ 	.word	0x00002a00
        /*0778*/ 	.word	0x000000ff
        /*077c*/ 	.word	0x00000000
        /*0780*/ 	.short	0x010a
        /*0782*/ 	.byte	0x05
	.zero		1


	//   ....[106]....
        /*0784*/ 	.word	0x00002a90
        /*0788*/ 	.word	0x000000ff
        /*078c*/ 	.word	0x00000000
        /*0790*/ 	.short	0x010a
        /*0792*/ 	.byte	0x05
	.zero		1


	//   ....[107]....
        /*0794*/ 	.word	0x00002b20
        /*0798*/ 	.word	0x000000ff
        /*079c*/ 	.word	0x00000000
        /*07a0*/ 	.short	0x010a
        /*07a2*/ 	.byte	0x05
	.zero		1


	//   ....[108]....
        /*07a4*/ 	.word	0x00002bb0
        /*07a8*/ 	.word	0x000000ff
        /*07ac*/ 	.word	0x00000000
        /*07b0*/ 	.short	0x010a
        /*07b2*/ 	.byte	0x05
	.zero		1


	//   ....[109]....
        /*07b4*/ 	.word	0x00002c40
        /*07b8*/ 	.word	0x000000ff
        /*07bc*/ 	.word	0x00000000
        /*07c0*/ 	.short	0x010a
        /*07c2*/ 	.byte	0x05
	.zero		1


	//   ....[110]....
        /*07c4*/ 	.word	0x00002cd0
        /*07c8*/ 	.word	0x000000ff
        /*07cc*/ 	.word	0x00000000
        /*07d0*/ 	.short	0x010a
        /*07d2*/ 	.byte	0x05
	.zero		1


	//   ....[111]....
        /*07d4*/ 	.word	0x00002d60
        /*07d8*/ 	.word	0x000000ff
        /*07dc*/ 	.word	0x00000000
        /*07e0*/ 	.short	0x010a
        /*07e2*/ 	.byte	0x05
	.zero		1


	//   ....[112]....
        /*07e4*/ 	.word	0x00002df0
        /*07e8*/ 	.word	0x000000ff
        /*07ec*/ 	.word	0x00000000
        /*07f0*/ 	.short	0x010a
        /*07f2*/ 	.byte	0x05
	.zero		1


	//   ....[113]....
        /*07f4*/ 	.word	0x00002e80
        /*07f8*/ 	.word	0x000000ff
        /*07fc*/ 	.word	0x00000000
        /*0800*/ 	.short	0x010a
        /*0802*/ 	.byte	0x05
	.zero		1


	//   ....[114]....
        /*0804*/ 	.word	0x00002f10
        /*0808*/ 	.word	0x000000ff
        /*080c*/ 	.word	0x00000000
        /*0810*/ 	.short	0x010a
        /*0812*/ 	.byte	0x05
	.zero		1


	//   ....[115]....
        /*0814*/ 	.word	0x00002fa0
        /*0818*/ 	.word	0x000000ff
        /*081c*/ 	.word	0x00000000
        /*0820*/ 	.short	0x010a
        /*0822*/ 	.byte	0x05
	.zero		1


	//   ....[116]....
        /*0824*/ 	.word	0x00003030
        /*0828*/ 	.word	0x000000ff
        /*082c*/ 	.word	0x00000000
        /*0830*/ 	.short	0x010a
        /*0832*/ 	.byte	0x05
	.zero		1


	//   ....[117]....
        /*0834*/ 	.word	0x000030c0
        /*0838*/ 	.word	0x000000ff
        /*083c*/ 	.word	0x00000000
        /*0840*/ 	.short	0x010a
        /*0842*/ 	.byte	0x05
	.zero		1


	//   ....[118]....
        /*0844*/ 	.word	0x00003150
        /*0848*/ 	.word	0x000000ff
        /*084c*/ 	.word	0x00000000
        /*0850*/ 	.short	0x010a
        /*0852*/ 	.byte	0x05
	.zero		1


	//   ....[119]....
        /*0854*/ 	.word	0x000031e0
        /*0858*/ 	.word	0x000000ff
        /*085c*/ 	.word	0x00000000
        /*0860*/ 	.short	0x010a
        /*0862*/ 	.byte	0x05
	.zero		1


	//   ....[120]....
        /*0864*/ 	.word	0x00003270
        /*0868*/ 	.word	0x000000ff
        /*086c*/ 	.word	0x00000000
        /*0870*/ 	.short	0x010a
        /*0872*/ 	.byte	0x05
	.zero		1


	//   ....[121]....
        /*0874*/ 	.word	0x00003300
        /*0878*/ 	.word	0x000000ff
        /*087c*/ 	.word	0x00000000
        /*0880*/ 	.short	0x010a
        /*0882*/ 	.byte	0x05
	.zero		1


	//   ....[122]....
        /*0884*/ 	.word	0x00003390
        /*0888*/ 	.word	0x000000ff
        /*088c*/ 	.word	0x00000000
        /*0890*/ 	.short	0x010a
        /*0892*/ 	.byte	0x05
	.zero		1


	//   ....[123]....
        /*0894*/ 	.word	0x00003420
        /*0898*/ 	.word	0x000000ff
        /*089c*/ 	.word	0x00000000
        /*08a0*/ 	.short	0x010a
        /*08a2*/ 	.byte	0x05
	.zero		1


	//   ....[124]....
        /*08a4*/ 	.word	0x000034b0
        /*08a8*/ 	.word	0x000000ff
        /*08ac*/ 	.word	0x00000000
        /*08b0*/ 	.short	0x010a
        /*08b2*/ 	.byte	0x05
	.zero		1


	//   ....[125]....
        /*08b4*/ 	.word	0x00003540
        /*08b8*/ 	.word	0x000000ff
        /*08bc*/ 	.word	0x00000000
        /*08c0*/ 	.short	0x010a
        /*08c2*/ 	.byte	0x05
	.zero		1


	//   ....[126]....
        /*08c4*/ 	.word	0x000035d0
        /*08c8*/ 	.word	0x000000ff
        /*08cc*/ 	.word	0x00000000
        /*08d0*/ 	.short	0x010a
        /*08d2*/ 	.byte	0x05
	.zero		1


	//   ....[127]....
        /*08d4*/ 	.word	0x00003660
        /*08d8*/ 	.word	0x000000ff
        /*08dc*/ 	.word	0x00000000
        /*08e0*/ 	.short	0x010a
        /*08e2*/ 	.byte	0x05
	.zero		1


	//   ....[128]....
        /*08e4*/ 	.word	0x000036f0
        /*08e8*/ 	.word	0x000000ff
        /*08ec*/ 	.word	0x00000000
        /*08f0*/ 	.short	0x010a
        /*08f2*/ 	.byte	0x05
	.zero		1


	//   ....[129]....
        /*08f4*/ 	.word	0x00003780
        /*08f8*/ 	.word	0x000000ff
        /*08fc*/ 	.word	0x00000000
        /*0900*/ 	.short	0x010a
        /*0902*/ 	.byte	0x05
	.zero		1


	//   ....[130]....
        /*0904*/ 	.word	0x00003810
        /*0908*/ 	.word	0x000000ff
        /*090c*/ 	.word	0x00000000
        /*0910*/ 	.short	0x010a
        /*0912*/ 	.byte	0x05
	.zero		1


	//   ....[131]....
        /*0914*/ 	.word	0x000038a0
        /*0918*/ 	.word	0x000000ff
        /*091c*/ 	.word	0x00000000
        /*0920*/ 	.short	0x010a
        /*0922*/ 	.byte	0x05
	.zero		1


	//   ....[132]....
        /*0924*/ 	.word	0x00003940
        /*0928*/ 	.word	0x00000000
        /*092c*/ 	.word	0x00000000
        /*0930*/ 	.short	0x010a
        /*0932*/ 	.byte	0xff
	.zero		1


	//   ....[133]....
        /*0934*/ 	.word	0x00003a60
        /*0938*/ 	.word	0x00000000
        /*093c*/ 	.word	0x000002a0
        /*0940*/ 	.short	0x010a
        /*0942*/ 	.byte	0xff
	.zero		1


	//   ....[134]....
        /*0944*/ 	.word	0x00003ac0
        /*0948*/ 	.word	0x00000004
        /*094c*/ 	.word	0x00000000
        /*0950*/ 	.short	0x0101
        /*0952*/ 	.byte	0xff
	.zero		1


	//   ....[135]....
        /*0954*/ 	.word	0x00003ae0
        /*0958*/ 	.word	0x000000ff
        /*095c*/ 	.word	0x00000250
        /*0960*/ 	.short	0x010a
        /*0962*/ 	.byte	0x05
	.zero		1


	//   ....[136]....
        /*0964*/ 	.word	0x00003c00
        /*0968*/ 	.word	0x00000000
        /*096c*/ 	.word	0x00000240
        /*0970*/ 	.short	0x010a
        /*0972*/ 	.byte	0xff
	.zero		1


	//   ....[137]....
        /*0974*/ 	.word	0x00003d10
        /*0978*/ 	.word	0x00000000
        /*097c*/ 	.word	0x00000000
        /*0980*/ 	.short	0x0101
        /*0982*/ 	.byte	0xff
	.zero		1


	//   ....[138]....
        /*0984*/ 	.word	0x00003da0
        /*0988*/ 	.word	0x000000ff
        /*098c*/ 	.word	0x00000250
        /*0990*/ 	.short	0x0106
        /*0992*/ 	.byte	0x05
	.zero		1


	//   ....[139]....
        /*0994*/ 	.word	0x00003dc0
        /*0998*/ 	.word	0x000000ff
        /*099c*/ 	.word	0x00000250
        /*09a0*/ 	.short	0x010a
        /*09a2*/ 	.byte	0x05
	.zero		1


	//   ....[140]....
        /*09a4*/ 	.word	0x00003e50
        /*09a8*/ 	.word	0x000000ff
        /*09ac*/ 	.word	0x00000250
        /*09b0*/ 	.short	0x0106
        /*09b2*/ 	.byte	0x04
	.zero		1


	//   ....[141]....
        /*09b4*/ 	.word	0x00003e90
        /*09b8*/ 	.word	0x00000000
        /*09bc*/ 	.word	0x00000250
        /*09c0*/ 	.short	0x010a
        /*09c2*/ 	.byte	0xff
	.zero		1


	//   ....[142]....
        /*09c4*/ 	.word	0x00004360
        /*09c8*/ 	.word	0x00000000
        /*09cc*/ 	.word	0x00000240
        /*09d0*/ 	.short	0x010a
        /*09d2*/ 	.byte	0xff
	.zero		1


	//   ....[143]....
        /*09d4*/ 	.word	0x00004460
        /*09d8*/ 	.word	0x00000003
        /*09dc*/ 	.word	0x00000000
        /*09e0*/ 	.short	0x0101
        /*09e2*/ 	.byte	0xff
	.zero		1


	//   ....[144]....
        /*09e4*/ 	.word	0x00004470
        /*09e8*/ 	.word	0x000000ff
        /*09ec*/ 	.word	0x00000000
        /*09f0*/ 	.short	0x010a
        /*09f2*/ 	.byte	0x04
	.zero		1


	//   ....[145]....
        /*09f4*/ 	.word	0x00004490
        /*09f8*/ 	.word	0x000000ff
        /*09fc*/ 	.word	0x00000280
        /*0a00*/ 	.short	0x010a
        /*0a02*/ 	.byte	0x09
	.zero		1


	//   ....[146]....
        /*0a04*/ 	.word	0x00004570
        /*0a08*/ 	.word	0x000000ff
        /*0a0c*/ 	.word	0x00000000
        /*0a10*/ 	.short	0x010a
        /*0a12*/ 	.byte	0x07
	.zero		1


	//   ....[147]....
        /*0a14*/ 	.word	0x00004680
        /*0a18*/ 	.word	0x000000ff
        /*0a1c*/ 	.word	0x00000000
        /*0a20*/ 	.short	0x010a
        /*0a22*/ 	.byte	0x04
	.zero		1


	//   ....[148]....
        /*0a24*/ 	.word	0x00004860
        /*0a28*/ 	.word	0x000000ff
        /*0a2c*/ 	.word	0x00000000
        /*0a30*/ 	.short	0x010a
        /*0a32*/ 	.byte	0x05
	.zero		1


	//   ....[149]....
        /*0a34*/ 	.word	0x000048f0
        /*0a38*/ 	.word	0x000000ff
        /*0a3c*/ 	.word	0x00000000
        /*0a40*/ 	.short	0x010a
        /*0a42*/ 	.byte	0x05
	.zero		1


	//   ....[150]....
        /*0a44*/ 	.word	0x00004980
        /*0a48*/ 	.word	0x000000ff
        /*0a4c*/ 	.word	0x00000000
        /*0a50*/ 	.short	0x010a
        /*0a52*/ 	.byte	0x05
	.zero		1


	//   ....[151]....
        /*0a54*/ 	.word	0x00004a10
        /*0a58*/ 	.word	0x000000ff
        /*0a5c*/ 	.word	0x00000000
        /*0a60*/ 	.short	0x010a
        /*0a62*/ 	.byte	0x07
	.zero		1


	//   ....[152]....
        /*0a64*/ 	.word	0x00004e50
        /*0a68*/ 	.word	0x00000000
        /*0a6c*/ 	.word	0x00000240
        /*0a70*/ 	.short	0x010a
        /*0a72*/ 	.byte	0xff
	.zero		1


	//   ....[153]....
        /*0a74*/ 	.word	0x00004f40
        /*0a78*/ 	.word	0x00000000
        /*0a7c*/ 	.word	0x00000000
        /*0a80*/ 	.short	0x0101
        /*0a82*/ 	.byte	0xff
	.zero		1


	//   ....[154]....
        /*0a84*/ 	.word	0x00005260
        /*0a88*/ 	.word	0x000000ff
        /*0a8c*/ 	.word	0x00000238
        /*0a90*/ 	.short	0x010a
        /*0a92*/ 	.byte	0x06
	.zero		1


	//   ....[155]....
        /*0a94*/ 	.word	0x000053e0
        /*0a98*/ 	.word	0x000000ff
        /*0a9c*/ 	.word	0x00000228
        /*0aa0*/ 	.short	0x010a
        /*0aa2*/ 	.byte	0x06
	.zero		1


	//   ....[156]....
        /*0aa4*/ 	.word	0x00005710
        /*0aa8*/ 	.word	0x000000ff
        /*0aac*/ 	.word	0x00000220
        /*0ab0*/ 	.short	0x010b
        /*0ab2*/ 	.byte	0x06
	.zero		1


	//   ....[157]....
        /*0ab4*/ 	.word	0x00005730
        /*0ab8*/ 	.word	0x000000ff
        /*0abc*/ 	.word	0x00000000
        /*0ac0*/ 	.short	0x0101
        /*0ac2*/ 	.byte	0x25
	.zero		1


	//   ....[158]....
        /*0ac4*/ 	.word	0x00005770
        /*0ac8*/ 	.word	0x00000000
        /*0acc*/ 	.word	0x00000228
        /*0ad0*/ 	.short	0x010a
        /*0ad2*/ 	.byte	0xff
	.zero		1


	//   ....[159]....
        /*0ad4*/ 	.word	0x00005aa0
        /*0ad8*/ 	.word	0x00000000
        /*0adc*/ 	.word	0x00000240
        /*0ae0*/ 	.short	0x010a
        /*0ae2*/ 	.byte	0xff
	.zero		1


	//   ....[160]....
        /*0ae4*/ 	.word	0x00005bb0
        /*0ae8*/ 	.word	0x00000000
        /*0aec*/ 	.word	0x00000000
        /*0af0*/ 	.short	0x0101
        /*0af2*/ 	.byte	0xff
	.zero		1


	//   ....[161]....
        /*0af4*/ 	.word	0x00006550
        /*0af8*/ 	.word	0x000000ff
        /*0afc*/ 	.word	0x00000220
        /*0b00*/ 	.short	0x010a
        /*0b02*/ 	.byte	0x2b
	.zero		1


	//   ....[162]....
        /*0b04*/ 	.word	0x00006560
        /*0b08*/ 	.word	0x0000009c
        /*0b0c*/ 	.word	0x00000260
        /*0b10*/ 	.short	0x010a
        /*0b12*/ 	.byte	0xff
	.zero		1


	//   ....[163]....
        /*0b14*/ 	.word	0x000066f0
        /*0b18*/ 	.word	0x000000ff
        /*0b1c*/ 	.word	0x00000220
        /*0b20*/ 	.short	0x010a
        /*0b22*/ 	.byte	0x2b
	.zero		1


	//   ....[164]....
        /*0b24*/ 	.word	0x000067f0
        /*0b28*/ 	.word	0x000000ff
        /*0b2c*/ 	.word	0x00000000
        /*0b30*/ 	.short	0x0101
        /*0b32*/ 	.byte	0x04
	.zero		1


	//   ....[165]....
        /*0b34*/ 	.word	0x00006850
        /*0b38*/ 	.word	0x0000009c
        /*0b3c*/ 	.word	0x00000260
        /*0b40*/ 	.short	0x010a
        /*0b42*/ 	.byte	0xff
	.zero		1


	//   ....[166]....
        /*0b44*/ 	.word	0x00006c10
        /*0b48*/ 	.word	0x000000ff
        /*0b4c*/ 	.word	0x00000000
        /*0b50*/ 	.short	0x0101
        /*0b52*/ 	.byte	0x05
	.zero		1


	//   ....[167]....
        /*0b54*/ 	.word	0x00007cc0
        /*0b58*/ 	.word	0x00000003
        /*0b5c*/ 	.word	0x000002b0
        /*0b60*/ 	.short	0x010a
        /*0b62*/ 	.byte	0xff
	.zero		1


	//   ....[168]....
        /*0b64*/ 	.word	0x00007d20
        /*0b68*/ 	.word	0x00000002
        /*0b6c*/ 	.word	0x00000110
        /*0b70*/ 	.short	0x010a
        /*0b72*/ 	.byte	0xff
	.zero		1


	//   ....[169]....
        /*0b74*/ 	.word	0x00007d80
        /*0b78*/ 	.word	0x00000002
        /*0b7c*/ 	.word	0x00000110
        /*0b80*/ 	.short	0x010a
        /*0b82*/ 	.byte	0xff
	.zero		1


	//   ....[170]....
        /*0b84*/ 	.word	0x00007dd0
        /*0b88*/ 	.word	0x00000002
        /*0b8c*/ 	.word	0x00000240
        /*0b90*/ 	.short	0x010a
        /*0b92*/ 	.byte	0xff
	.zero		1


	//   ....[171]....
        /*0b94*/ 	.word	0x00007e30
        /*0b98*/ 	.word	0x00000000
        /*0b9c*/ 	.word	0x00000000
        /*0ba0*/ 	.short	0x010a
        /*0ba2*/ 	.byte	0xff
	.zero		1


	//   ....[172]....
        /*0ba4*/ 	.word	0x00007e90
        /*0ba8*/ 	.word	0x00000000
        /*0bac*/ 	.word	0x00000000
        /*0bb0*/ 	.short	0x010a
        /*0bb2*/ 	.byte	0xff
	.zero		1


	//   ....[173]....
        /*0bb4*/ 	.word	0x00007ef0
        /*0bb8*/ 	.word	0x00000000
        /*0bbc*/ 	.word	0x00000000
        /*0bc0*/ 	.short	0x010a
        /*0bc2*/ 	.byte	0xff
	.zero		1


	//   ....[174]....
        /*0bc4*/ 	.word	0x00007f50
        /*0bc8*/ 	.word	0x00000000
        /*0bcc*/ 	.word	0x00000000
        /*0bd0*/ 	.short	0x010a
        /*0bd2*/ 	.byte	0xff
	.zero		1


	//   ....[175]....
        /*0bd4*/ 	.word	0x00007fb0
        /*0bd8*/ 	.word	0x00000000
        /*0bdc*/ 	.word	0x00000000
        /*0be0*/ 	.short	0x010a
        /*0be2*/ 	.byte	0xff
	.zero		1


	//   ....[176]....
        /*0be4*/ 	.word	0x00008010
        /*0be8*/ 	.word	0x00000000
        /*0bec*/ 	.word	0x00000000
        /*0bf0*/ 	.short	0x010a
        /*0bf2*/ 	.byte	0xff
	.zero		1


	//   ....[177]....
        /*0bf4*/ 	.word	0x00008070
        /*0bf8*/ 	.word	0x00000000
        /*0bfc*/ 	.word	0x00000000
        /*0c00*/ 	.short	0x010a
        /*0c02*/ 	.byte	0xff
	.zero		1


	//   ....[178]....
        /*0c04*/ 	.word	0x000080d0
        /*0c08*/ 	.word	0x00000000
        /*0c0c*/ 	.word	0x00000000
        /*0c10*/ 	.short	0x010a
        /*0c12*/ 	.byte	0xff
	.zero		1


	//   ....[179]....
        /*0c14*/ 	.word	0x00008130
        /*0c18*/ 	.word	0x00000000
        /*0c1c*/ 	.word	0x00000000
        /*0c20*/ 	.short	0x010a
        /*0c22*/ 	.byte	0xff
	.zero		1


	//   ....[180]....
        /*0c24*/ 	.word	0x00008190
        /*0c28*/ 	.word	0x00000000
        /*0c2c*/ 	.word	0x00000000
        /*0c30*/ 	.short	0x010a
        /*0c32*/ 	.byte	0xff
	.zero		1


	//   ....[181]....
        /*0c34*/ 	.word	0x000081f0
        /*0c38*/ 	.word	0x00000000
        /*0c3c*/ 	.word	0x00000000
        /*0c40*/ 	.short	0x010a
        /*0c42*/ 	.byte	0xff
	.zero		1


	//   ....[182]....
        /*0c44*/ 	.word	0x00008250
        /*0c48*/ 	.word	0x00000000
        /*0c4c*/ 	.word	0x00000000
        /*0c50*/ 	.short	0x010a
        /*0c52*/ 	.byte	0xff
	.zero		1


	//   ....[183]....
        /*0c54*/ 	.word	0x000082b0
        /*0c58*/ 	.word	0x00000000
        /*0c5c*/ 	.word	0x00000000
        /*0c60*/ 	.short	0x010a
        /*0c62*/ 	.byte	0xff
	.zero		1


	//   ....[184]....
        /*0c64*/ 	.word	0x00008310
        /*0c68*/ 	.word	0x00000000
        /*0c6c*/ 	.word	0x00000000
        /*0c70*/ 	.short	0x010a
        /*0c72*/ 	.byte	0xff
	.zero		1


	//   ....[185]....
        /*0c74*/ 	.word	0x00008370
        /*0c78*/ 	.word	0x00000000
        /*0c7c*/ 	.word	0x00000000
        /*0c80*/ 	.short	0x010a
        /*0c82*/ 	.byte	0xff
	.zero		1


	//   ....[186]....
        /*0c84*/ 	.word	0x000083d0
        /*0c88*/ 	.word	0x00000000
        /*0c8c*/ 	.word	0x00000000
        /*0c90*/ 	.short	0x010a
        /*0c92*/ 	.byte	0xff
	.zero		1


	//   ....[187]....
        /*0c94*/ 	.word	0x00008430
        /*0c98*/ 	.word	0x00000000
        /*0c9c*/ 	.word	0x00000000
        /*0ca0*/ 	.short	0x010a
        /*0ca2*/ 	.byte	0xff
	.zero		1


	//   ....[188]....
        /*0ca4*/ 	.word	0x00008490
        /*0ca8*/ 	.word	0x00000000
        /*0cac*/ 	.word	0x00000000
        /*0cb0*/ 	.short	0x010a
        /*0cb2*/ 	.byte	0xff
	.zero		1


	//   ....[189]....
        /*0cb4*/ 	.word	0x000084f0
        /*0cb8*/ 	.word	0x00000000
        /*0cbc*/ 	.word	0x00000000
        /*0cc0*/ 	.short	0x010a
        /*0cc2*/ 	.byte	0xff
	.zero		1


	//   ....[190]....
        /*0cc4*/ 	.word	0x00008550
        /*0cc8*/ 	.word	0x00000000
        /*0ccc*/ 	.word	0x00000000
        /*0cd0*/ 	.short	0x010a
        /*0cd2*/ 	.byte	0xff
	.zero		1


	//   ....[191]....
        /*0cd4*/ 	.word	0x000085b0
        /*0cd8*/ 	.word	0x00000000
        /*0cdc*/ 	.word	0x00000000
        /*0ce0*/ 	.short	0x010a
        /*0ce2*/ 	.byte	0xff
	.zero		1


	//   ....[192]....
        /*0ce4*/ 	.word	0x00008610
        /*0ce8*/ 	.word	0x00000000
        /*0cec*/ 	.word	0x00000000
        /*0cf0*/ 	.short	0x010a
        /*0cf2*/ 	.byte	0xff
	.zero		1


	//   ....[193]....
        /*0cf4*/ 	.word	0x00008670
        /*0cf8*/ 	.word	0x00000000
        /*0cfc*/ 	.word	0x00000000
        /*0d00*/ 	.short	0x010a
        /*0d02*/ 	.byte	0xff
	.zero		1


	//   ....[194]....
        /*0d04*/ 	.word	0x000086d0
        /*0d08*/ 	.word	0x00000000
        /*0d0c*/ 	.word	0x00000000
        /*0d10*/ 	.short	0x010a
        /*0d12*/ 	.byte	0xff
	.zero		1


	//   ....[195]....
        /*0d14*/ 	.word	0x00008730
        /*0d18*/ 	.word	0x00000000
        /*0d1c*/ 	.word	0x00000000
        /*0d20*/ 	.short	0x010a
        /*0d22*/ 	.byte	0xff
	.zero		1


	//   ....[196]....
        /*0d24*/ 	.word	0x00008790
        /*0d28*/ 	.word	0x00000000
        /*0d2c*/ 	.word	0x00000000
        /*0d30*/ 	.short	0x010a
        /*0d32*/ 	.byte	0xff
	.zero		1


	//   ....[197]....
        /*0d34*/ 	.word	0x000087f0
        /*0d38*/ 	.word	0x00000000
        /*0d3c*/ 	.word	0x00000000
        /*0d40*/ 	.short	0x010a
        /*0d42*/ 	.byte	0xff
	.zero		1


	//   ....[198]....
        /*0d44*/ 	.word	0x00008850
        /*0d48*/ 	.word	0x00000000
        /*0d4c*/ 	.word	0x00000000
        /*0d50*/ 	.short	0x010a
        /*0d52*/ 	.byte	0xff
	.zero		1


	//   ....[199]....
        /*0d54*/ 	.word	0x000088b0
        /*0d58*/ 	.word	0x00000000
        /*0d5c*/ 	.word	0x00000000
        /*0d60*/ 	.short	0x010a
        /*0d62*/ 	.byte	0xff
	.zero		1


	//   ....[200]....
        /*0d64*/ 	.word	0x00008910
        /*0d68*/ 	.word	0x00000000
        /*0d6c*/ 	.word	0x00000000
        /*0d70*/ 	.short	0x010a
        /*0d72*/ 	.byte	0xff
	.zero		1


	//   ....[201]....
        /*0d74*/ 	.word	0x00008970
        /*0d78*/ 	.word	0x00000000
        /*0d7c*/ 	.word	0x00000000
        /*0d80*/ 	.short	0x010a
        /*0d82*/ 	.byte	0xff
	.zero		1


	//   ....[202]....
        /*0d84*/ 	.word	0x000089d0
        /*0d88*/ 	.word	0x00000000
        /*0d8c*/ 	.word	0x00000000
        /*0d90*/ 	.short	0x010a
        /*0d92*/ 	.byte	0xff
	.zero		1


	//   ....[203]....
        /*0d94*/ 	.word	0x00008a30
        /*0d98*/ 	.word	0x00000000
        /*0d9c*/ 	.word	0x00000000
        /*0da0*/ 	.short	0x010a
        /*0da2*/ 	.byte	0xff
	.zero		1


	//   ....[204]....
        /*0da4*/ 	.word	0x00008a80
        /*0da8*/ 	.word	0x00000000
        /*0dac*/ 	.word	0x000002a0
        /*0db0*/ 	.short	0x010a
        /*0db2*/ 	.byte	0xff
	.zero		1


	//   ....[205]....
        /*0db4*/ 	.word	0x00008ae0
        /*0db8*/ 	.word	0x00000000
        /*0dbc*/ 	.word	0x00000250
        /*0dc0*/ 	.short	0x010a
        /*0dc2*/ 	.byte	0xff
	.zero		1


	//   ....[206]....
        /*0dc4*/ 	.word	0x00008b30
        /*0dc8*/ 	.word	0x00000000
        /*0dcc*/ 	.word	0x00000240
        /*0dd0*/ 	.short	0x010a
        /*0dd2*/ 	.byte	0xff
	.zero		1


	//   ....[207]....
        /*0dd4*/ 	.word	0x00008b90
        /*0dd8*/ 	.word	0x00000000
        /*0ddc*/ 	.word	0x00000250
        /*0de0*/ 	.short	0x010a
        /*0de2*/ 	.byte	0xff
	.zero		1


	//   ....[208]....
        /*0de4*/ 	.word	0x00008be0
        /*0de8*/ 	.word	0x00000000
        /*0dec*/ 	.word	0x00000240
        /*0df0*/ 	.short	0x010a
        /*0df2*/ 	.byte	0xff
	.zero		1


	//   ....[209]....
        /*0df4*/ 	.word	0x00008c40
        /*0df8*/ 	.word	0x00000003
        /*0dfc*/ 	.word	0x00000280
        /*0e00*/ 	.short	0x010a
        /*0e02*/ 	.byte	0xff
	.zero		1


	//   ....[210]....
        /*0e04*/ 	.word	0x00008ca0
        /*0e08*/ 	.word	0x00000000
        /*0e0c*/ 	.word	0x00000000
        /*0e10*/ 	.short	0x010a
        /*0e12*/ 	.byte	0xff
	.zero		1


	//   ....[211]....
        /*0e14*/ 	.word	0x00008d00
        /*0e18*/ 	.word	0x00000000
        /*0e1c*/ 	.word	0x00000000
        /*0e20*/ 	.short	0x010a
        /*0e22*/ 	.byte	0xff
	.zero		1


	//   ....[212]....
        /*0e24*/ 	.word	0x00008d60
        /*0e28*/ 	.word	0x00000000
        /*0e2c*/ 	.word	0x00000000
        /*0e30*/ 	.short	0x010a
        /*0e32*/ 	.byte	0xff
	.zero		1


	//   ....[213]....
        /*0e34*/ 	.word	0x00008dc0
        /*0e38*/ 	.word	0x00000000
        /*0e3c*/ 	.word	0x00000000
        /*0e40*/ 	.short	0x010a
        /*0e42*/ 	.byte	0xff
	.zero		1


	//   ....[214]....
        /*0e44*/ 	.word	0x00008e20
        /*0e48*/ 	.word	0x00000000
        /*0e4c*/ 	.word	0x00000000
        /*0e50*/ 	.short	0x010a
        /*0e52*/ 	.byte	0xff
	.zero		1


	//   ....[215]....
        /*0e54*/ 	.word	0x00008e70
        /*0e58*/ 	.word	0x00000000
        /*0e5c*/ 	.word	0x00000240
        /*0e60*/ 	.short	0x010a
        /*0e62*/ 	.byte	0xff
	.zero		1


	//   ....[216]....
        /*0e64*/ 	.word	0x00008ed0
        /*0e68*/ 	.word	0x00000000
        /*0e6c*/ 	.word	0x00000238
        /*0e70*/ 	.short	0x010a
        /*0e72*/ 	.byte	0xff
	.zero		1


	//   ....[217]....
        /*0e74*/ 	.word	0x00008f30
        /*0e78*/ 	.word	0x00000003
        /*0e7c*/ 	.word	0x00000228
        /*0e80*/ 	.short	0x010a
        /*0e82*/ 	.byte	0xff
	.zero		1


	//   ....[218]....
        /*0e84*/ 	.word	0x00008f80
        /*0e88*/ 	.word	0x00000000
        /*0e8c*/ 	.word	0x00000240
        /*0e90*/ 	.short	0x010a
        /*0e92*/ 	.byte	0xff
	.zero		1


	//   ....[219]....
        /*0e94*/ 	.word	0x00008fe0
        /*0e98*/ 	.word	0x00000000
        /*0e9c*/ 	.word	0x00000220
        /*0ea0*/ 	.short	0x010a
        /*0ea2*/ 	.byte	0xff
	.zero		1


	//   ....[220]....
        /*0ea4*/ 	.word	0x00009030
        /*0ea8*/ 	.word	0x0000009c
        /*0eac*/ 	.word	0x00000260
        /*0eb0*/ 	.short	0x010a
        /*0eb2*/ 	.byte	0xff
	.zero		1


	//----- nvinfo : EIATTR_NUM_MBARRIERS
	.align		4
.L_47:
        /*0eb4*/ 	.byte	0x03, 0x38
        /*0eb6*/ 	.short	0x0058


	//----- nvinfo : EIATTR_EXIT_INSTR_OFFSETS
	.align		4
        /*0eb8*/ 	.byte	0x04, 0x1c
        /*0eba*/ 	.short	(.L_49 - .L_48)


	//   ....[0]....
.L_48:
        /*0ebc*/ 	.word	0x00003970


	//   ....[1]....
        /*0ec0*/ 	.word	0x00003e60


	//   ....[2]....
        /*0ec4*/ 	.word	0x00003ec0


	//   ....[3]....
        /*0ec8*/ 	.word	0x00004c70


	//   ....[4]....
        /*0ecc*/ 	.word	0x000057a0


	//   ....[5]....
        /*0ed0*/ 	.word	0x000057e0


	//   ....[6]....
        /*0ed4*/ 	.word	0x00007cb0


	//----- nvinfo : EIATTR_MAX_THREADS
	.align		4
.L_49:
        /*0ed8*/ 	.byte	0x04, 0x05
        /*0eda*/ 	.short	(.L_51 - .L_50)
.L_50:
        /*0edc*/ 	.word	0x00000100
        /*0ee0*/ 	.word	0x00000001
        /*0ee4*/ 	.word	0x00000001


	//----- nvinfo : EIATTR_CRS_STACK_SIZE
	.align		4
.L_51:
        /*0ee8*/ 	.byte	0x04, 0x1e
        /*0eea*/ 	.short	(.L_53 - .L_52)
.L_52:
        /*0eec*/ 	.word	0x00000000


	//----- nvinfo : EIATTR_CBANK_PARAM_SIZE
	.align		4
.L_53:
        /*0ef0*/ 	.byte	0x03, 0x19
        /*0ef2*/ 	.short	0x0800


	//----- nvinfo : EIATTR_PARAM_CBANK
	.align		4
        /*0ef4*/ 	.byte	0x04, 0x0a
        /*0ef6*/ 	.short	(.L_55 - .L_54)
	.align		4
.L_54:
        /*0ef8*/ 	.word	index@(.nv.constant0._ZN7cutlass13device_kernelINS_4gemm6kernel13GemmUniversalIN4cute5tupleIJiiiiEEENS1_10collective13CollectiveMmaINS1_35MainloopSm100TmaUmmaWarpSpecializedILi34ELi2ELi4ENS5_IJNS4_1CILi1EEESB_SB_EEEEENS5_IJNSA_ILi128EEENSA_ILi64EEENSA_ILi32EEEEEENS_12float_e5m2_tENS5_IJSB_llEEENS_12float_e4m3_tENS5_IJlSB_lEEENS4_8TiledMMAINS4_8MMA_AtomIJNS4_10MMA_TraitsINS4_19SM100_MMA_F8F6F4_SSEJSI_SK_fSE_SF_NS4_17integral_constantINS4_4UMMA5MajorELSS_1EEENSQ_ISS_LSS_0EEENSQ_INSR_7ScaleInELSV_0EEESW_EEEEEENS4_6LayoutISC_NS5_IJNSA_ILi0EEES10_S10_EEEEENS5_IJNS4_10UnderscoreES13_S13_EEEEENS4_13SM90_TMA_LOADENS4_14ComposedLayoutINS4_7SwizzleILi3ELi4ELi3EEENS4_18smem_ptr_flag_bitsILi8EEENSZ_INS5_IJSE_NSA_ILi8EEEEEENS5_IJSB_SE_EEEEEEEvNS4_8identityES16_NS17_INS18_ILi1ELi4ELi3EEES1B_NSZ_INS5_IJS1C_SG_EEENS5_IJSG_SB_EEEEEEEvS1H_EENS_8epilogue10collective18CollectiveEpilogueINS1O_23Sm100TmaWarpSpecializedILi1ELi1ELi64ELb0ELb0EEEJSH_NS5_IJNSZ_ISE_SB_EENSZ_ISF_SB_EEEEESI_SL_SI_SL_NS1O_6fusion15FusionCallbacksIS1S_NS1W_17LinearCombinationISI_fSI_fLNS_15FloatRoundStyleE2EEESH_S1V_JEEENS4_5SM1004TMEM4LOAD26SM100_TMEM_LOAD_32dp32b64xES16_NS17_INS18_ILi2ELi4ELi3EEES1B_NSZ_INS5_IJS1C_SF_EEENS5_IJSF_SB_EEEEEEENS4_39AutoVectorizingCopyWithAssumedAlignmentILi128EEENS4_14SM90_TMA_STOREES2A_S2C_S2C_EEEvvEEEEvNT_6ParamsE)
        /*0efc*/ 	.short	0x0380
        /*0efe*/ 	.short	0x0800


	//----- nvinfo : EIATTR_SW_WAR
	.align		4
.L_55:
        /*0f00*/ 	.byte	0x04, 0x36
        /*0f02*/ 	.short	(.L_57 - .L_56)
.L_56:
        /*0f04*/ 	.word	0x00000008
.L_57:


//--------------------- .nv.callgraph             --------------------------
	.section	.nv.callgraph,"",@"SHT_CUDA_CALLGRAPH"
	.align	4
	.sectionentsize	8
	.align		4
        /*0000*/ 	.word	0x00000000
	.align		4
        /*0004*/ 	.word	0xffffffff
	.align		4
        /*0008*/ 	.word	index@(_ZN7cutlass13device_kernelINS_4gemm6kernel13GemmUniversalIN4cute5tupleIJiiiiEEENS1_10collective13CollectiveMmaINS1_35MainloopSm100TmaUmmaWarpSpecializedILi34ELi2ELi4ENS5_IJNS4_1CILi1EEESB_SB_EEEEENS5_IJNSA_ILi128EEENSA_ILi64EEENSA_ILi32EEEEEENS_12float_e5m2_tENS5_IJSB_llEEENS_12float_e4m3_tENS5_IJlSB_lEEENS4_8TiledMMAINS4_8MMA_AtomIJNS4_10MMA_TraitsINS4_19SM100_MMA_F8F6F4_SSEJSI_SK_fSE_SF_NS4_17integral_constantINS4_4UMMA5MajorELSS_1EEENSQ_ISS_LSS_0EEENSQ_INSR_7ScaleInELSV_0EEESW_EEEEEENS4_6LayoutISC_NS5_IJNSA_ILi0EEES10_S10_EEEEENS5_IJNS4_10UnderscoreES13_S13_EEEEENS4_13SM90_TMA_LOADENS4_14ComposedLayoutINS4_7SwizzleILi3ELi4ELi3EEENS4_18smem_ptr_flag_bitsILi8EEENSZ_INS5_IJSE_NSA_ILi8EEEEEENS5_IJSB_SE_EEEEEEEvNS4_8identityES16_NS17_INS18_ILi1ELi4ELi3EEES1B_NSZ_INS5_IJS1C_SG_EEENS5_IJSG_SB_EEEEEEEvS1H_EENS_8epilogue10collective18CollectiveEpilogueINS1O_23Sm100TmaWarpSpecializedILi1ELi1ELi64ELb0ELb0EEEJSH_NS5_IJNSZ_ISE_SB_EENSZ_ISF_SB_EEEEESI_SL_SI_SL_NS1O_6fusion15FusionCallbacksIS1S_NS1W_17LinearCombinationISI_fSI_fLNS_15FloatRoundStyleE2EEESH_S1V_JEEENS4_5SM1004TMEM4LOAD26SM100_TMEM_LOAD_32dp32b64xES16_NS17_INS18_ILi2ELi4ELi3EEES1B_NSZ_INS5_IJS1C_SF_EEENS5_IJSF_SB_EEEEEEENS4_39AutoVectorizingCopyWithAssumedAlignmentILi128EEENS4_14SM90_TMA_STOREES2A_S2C_S2C_EEEvvEEEEvNT_6ParamsE)
	.align		4
        /*000c*/ 	.word	index@(__assertfail)
	.align		4
        /*0010*/ 	.word	0x00000000
	.align		4
        /*0014*/ 	.word	0xfffffffe
	.align		4
        /*0018*/ 	.word	0x00000000
	.align		4
        /*001c*/ 	.word	0xfffffffd
	.align		4
        /*0020*/ 	.word	0x00000000
	.align		4
        /*0024*/ 	.word	0xfffffffc


//--------------------- .nv.constant4             --------------------------
	.section	.nv.constant4,"a",@progbits
	.align	8
	.align		8
.nv.constant4:
        /*0000*/ 	.dword	__assertfail
	.align		8
        /*0008*/ 	.dword	__unnamed_1
	.align		8
        /*0010*/ 	.dword	__unnamed_2
	.align		8
        /*0018*/ 	.dword	_ZN40_INTERNAL_693070aa_4_k_cu_758bc15f_288624cuda3std3__45__cpo5beginE
	.align		8
        /*0020*/ 	.dword	_ZN40_INTERNAL_693070aa_4_k_cu_758bc15f_288624cuda3std3__45__cpo3endE
	.align		8
        /*0028*/ 	.dword	_ZN40_INTERNAL_693070aa_4_k_cu_758bc15f_288624cuda3std3__45__cpo6cbeginE
	.align		8
        /*0030*/ 	.dword	_ZN40_INTERNAL_693070aa_4_k_cu_758bc15f_288624cuda3std3__45__cpo4cendE
	.align		8
        /*0038*/ 	.dword	_ZN40_INTERNAL_693070aa_4_k_cu_758bc15f_288624cuda3std3__442_GLOBAL__N__693070aa_4_k_cu_758bc15f_288626ignoreE
	.align		8
        /*0040*/ 	.dword	_ZN40_INTERNAL_693070aa_4_k_cu_758bc15f_288624cuda3std3__419piecewise_constructE
	.align		8
        /*0048*/ 	.dword	_ZN40_INTERNAL_693070aa_4_k_cu_758bc15f_288624cuda3std3__48in_placeE
	.align		8
        /*0050*/ 	.dword	_ZN40_INTERNAL_693070aa_4_k_cu_758bc15f_288624cuda3std6ranges3__45__cpo4swapE
	.align		8
        /*0058*/ 	.dword	_ZN40_INTERNAL_693070aa_4_k_cu_758bc15f_288624cuda3std6ranges3__45__cpo9iter_moveE
	.align		8
        /*0060*/ 	.dword	_ZN40_INTERNAL_693070aa_4_k_cu_758bc15f_288624cute7productE
	.align		8
        /*0068*/ 	.dword	_ZN40_INTERNAL_693070aa_4_k_cu_758bc15f_288624cute1_E
	.align		8
        /*0070*/ 	.dword	$str$25
	.align		8
        /*0078*/ 	.dword	$str$26
	.align		8
        /*0080*/ 	.dword	$str$27
	.align		8
        /*0088*/ 	.dword	$str$28


//--------------------- .text._ZN7cutlass13device_kernelINS_4gemm6kernel13GemmUniversalIN4cute5tupleIJiiiiEEENS1_10collective13CollectiveMmaINS1_35MainloopSm100TmaUmmaWarpSpecializedILi34ELi2ELi4ENS5_IJNS4_1CILi1EEESB_SB_EEEEENS5_IJNSA_ILi128EEENSA_ILi64EEENSA_ILi32EEEEEENS_12float_e5m2_tENS5_IJSB_llEEENS_12float_e4m3_tENS5_IJlSB_lEEENS4_8TiledMMAINS4_8MMA_AtomIJNS4_10MMA_TraitsINS4_19SM100_MMA_F8F6F4_SSEJSI_SK_fSE_SF_NS4_17integral_constantINS4_4UMMA5MajorELSS_1EEENSQ_ISS_LSS_0EEENSQ_INSR_7ScaleInELSV_0EEESW_EEEEEENS4_6LayoutISC_NS5_IJNSA_ILi0EEES10_S10_EEEEENS5_IJNS4_10UnderscoreES13_S13_EEEEENS4_13SM90_TMA_LOADENS4_14ComposedLayoutINS4_7SwizzleILi3ELi4ELi3EEENS4_18smem_ptr_flag_bitsILi8EEENSZ_INS5_IJSE_NSA_ILi8EEEEEENS5_IJSB_SE_EEEEEEEvNS4_8identityES16_NS17_INS18_ILi1ELi4ELi3EEES1B_NSZ_INS5_IJS1C_SG_EEENS5_IJSG_SB_EEEEEEEvS1H_EENS_8epilogue10collective18CollectiveEpilogueINS1O_23Sm100TmaWarpSpecializedILi1ELi1ELi64ELb0ELb0EEEJSH_NS5_IJNSZ_ISE_SB_EENSZ_ISF_SB_EEEEESI_SL_SI_SL_NS1O_6fusion15FusionCallbacksIS1S_NS1W_17LinearCombinationISI_fSI_fLNS_15FloatRoundStyleE2EEESH_S1V_JEEENS4_5SM1004TMEM4LOAD26SM100_TMEM_LOAD_32dp32b64xES16_NS17_INS18_ILi2ELi4ELi3EEES1B_NSZ_INS5_IJS1C_SF_EEENS5_IJSF_SB_EEEEEEENS4_39AutoVectorizingCopyWithAssumedAlignmentILi128EEENS4_14SM90_TMA_STOREES2A_S2C_S2C_EEEvvEEEEvNT_6ParamsE --------------------------
	.section	.text._ZN7cutlass13device_kernelINS_4gemm6kernel13GemmUniversalIN4cute5tupleIJiiiiEEENS1_10collective13CollectiveMmaINS1_35MainloopSm100TmaUmmaWarpSpecializedILi34ELi2ELi4ENS5_IJNS4_1CILi1EEESB_SB_EEEEENS5_IJNSA_ILi128EEENSA_ILi64EEENSA_ILi32EEEEEENS_12float_e5m2_tENS5_IJSB_llEEENS_12float_e4m3_tENS5_IJlSB_lEEENS4_8TiledMMAINS4_8MMA_AtomIJNS4_10MMA_TraitsINS4_19SM100_MMA_F8F6F4_SSEJSI_SK_fSE_SF_NS4_17integral_constantINS4_4UMMA5MajorELSS_1EEENSQ_ISS_LSS_0EEENSQ_INSR_7ScaleInELSV_0EEESW_EEEEEENS4_6LayoutISC_NS5_IJNSA_ILi0EEES10_S10_EEEEENS5_IJNS4_10UnderscoreES13_S13_EEEEENS4_13SM90_TMA_LOADENS4_14ComposedLayoutINS4_7SwizzleILi3ELi4ELi3EEENS4_18smem_ptr_flag_bitsILi8EEENSZ_INS5_IJSE_NSA_ILi8EEEEEENS5_IJSB_SE_EEEEEEEvNS4_8identityES16_NS17_INS18_ILi1ELi4ELi3EEES1B_NSZ_INS5_IJS1C_SG_EEENS5_IJSG_SB_EEEEEEEvS1H_EENS_8epilogue10collective18CollectiveEpilogueINS1O_23Sm100TmaWarpSpecializedILi1ELi1ELi64ELb0ELb0EEEJSH_NS5_IJNSZ_ISE_SB_EENSZ_ISF_SB_EEEEESI_SL_SI_SL_NS1O_6fusion15FusionCallbacksIS1S_NS1W_17LinearCombinationISI_fSI_fLNS_15FloatRoundStyleE2EEESH_S1V_JEEENS4_5SM1004TMEM4LOAD26SM100_TMEM_LOAD_32dp32b64xES16_NS17_INS18_ILi2ELi4ELi3EEES1B_NSZ_INS5_IJS1C_SF_EEENS5_IJSF_SB_EEEEEEENS4_39AutoVectorizingCopyWithAssumedAlignmentILi128EEENS4_14SM90_TMA_STOREES2A_S2C_S2C_EEEvvEEEEvNT_6ParamsE,"ax",@progbits
	.align	128
.text._ZN7cutlass13device_kernelINS_4gemm6kernel13GemmUniversalIN4cute5tupleIJiiiiEEENS1_10collective13CollectiveMmaINS1_35MainloopSm100TmaUmmaWarpSpecializedILi34ELi2ELi4ENS5_IJNS4_1CILi1EEESB_SB_EEEEENS5_IJNSA_ILi128EEENSA_ILi64EEENSA_ILi32EEEEEENS_12float_e5m2_tENS5_IJSB_llEEENS_12float_e4m3_tENS5_IJlSB_lEEENS4_8TiledMMAINS4_8MMA_AtomIJNS4_10MMA_TraitsINS4_19SM100_MMA_F8F6F4_SSEJSI_SK_fSE_SF_NS4_17integral_constantINS4_4UMMA5MajorELSS_1EEENSQ_ISS_LSS_0EEENSQ_INSR_7ScaleInELSV_0EEESW_EEEEEENS4_6LayoutISC_NS5_IJNSA_ILi0EEES10_S10_EEEEENS5_IJNS4_10UnderscoreES13_S13_EEEEENS4_13SM90_TMA_LOADENS4_14ComposedLayoutINS4_7SwizzleILi3ELi4ELi3EEENS4_18smem_ptr_flag_bitsILi8EEENSZ_INS5_IJSE_NSA_ILi8EEEEEENS5_IJSB_SE_EEEEEEEvNS4_8identityES16_NS17_INS18_ILi1ELi4ELi3EEES1B_NSZ_INS5_IJS1C_SG_EEENS5_IJSG_SB_EEEEEEEvS1H_EENS_8epilogue10collective18CollectiveEpilogueINS1O_23Sm100TmaWarpSpecializedILi1ELi1ELi64ELb0ELb0EEEJSH_NS5_IJNSZ_ISE_SB_EENSZ_ISF_SB_EEEEESI_SL_SI_SL_NS1O_6fusion15FusionCallbacksIS1S_NS1W_17LinearCombinationISI_fSI_fLNS_15FloatRoundStyleE2EEESH_S1V_JEEENS4_5SM1004TMEM4LOAD26SM100_TMEM_LOAD_32dp32b64xES16_NS17_INS18_ILi2ELi4ELi3EEES1B_NSZ_INS5_IJS1C_SF_EEENS5_IJSF_SB_EEEEEEENS4_39AutoVectorizingCopyWithAssumedAlignmentILi128EEENS4_14SM90_TMA_STOREES2A_S2C_S2C_EEEvvEEEEvNT_6ParamsE:
        .type           _ZN7cutlass13device_kernelINS_4gemm6kernel13GemmUniversalIN4cute5tupleIJiiiiEEENS1_10collective13CollectiveMmaINS1_35MainloopSm100TmaUmmaWarpSpecializedILi34ELi2ELi4ENS5_IJNS4_1CILi1EEESB_SB_EEEEENS5_IJNSA_ILi128EEENSA_ILi64EEENSA_ILi32EEEEEENS_12float_e5m2_tENS5_IJSB_llEEENS_12float_e4m3_tENS5_IJlSB_lEEENS4_8TiledMMAINS4_8MMA_AtomIJNS4_10MMA_TraitsINS4_19SM100_MMA_F8F6F4_SSEJSI_SK_fSE_SF_NS4_17integral_constantINS4_4UMMA5MajorELSS_1EEENSQ_ISS_LSS_0EEENSQ_INSR_7ScaleInELSV_0EEESW_EEEEEENS4_6LayoutISC_NS5_IJNSA_ILi0EEES10_S10_EEEEENS5_IJNS4_10UnderscoreES13_S13_EEEEENS4_13SM90_TMA_LOADENS4_14ComposedLayoutINS4_7SwizzleILi3ELi4ELi3EEENS4_18smem_ptr_flag_bitsILi8EEENSZ_INS5_IJSE_NSA_ILi8EEEEEENS5_IJSB_SE_EEEEEEEvNS4_8identityES16_NS17_INS18_ILi1ELi4ELi3EEES1B_NSZ_INS5_IJS1C_SG_EEENS5_IJSG_SB_EEEEEEEvS1H_EENS_8epilogue10collective18CollectiveEpilogueINS1O_23Sm100TmaWarpSpecializedILi1ELi1ELi64ELb0ELb0EEEJSH_NS5_IJNSZ_ISE_SB_EENSZ_ISF_SB_EEEEESI_SL_SI_SL_NS1O_6fusion15FusionCallbacksIS1S_NS1W_17LinearCombinationISI_fSI_fLNS_15FloatRoundStyleE2EEESH_S1V_JEEENS4_5SM1004TMEM4LOAD26SM100_TMEM_LOAD_32dp32b64xES16_NS17_INS18_ILi2ELi4ELi3EEES1B_NSZ_INS5_IJS1C_SF_EEENS5_IJSF_SB_EEEEEEENS4_39AutoVectorizingCopyWithAssumedAlignmentILi128EEENS4_14SM90_TMA_STOREES2A_S2C_S2C_EEEvvEEEEvNT_6ParamsE,@function
        .size           _ZN7cutlass13device_kernelINS_4gemm6kernel13GemmUniversalIN4cute5tupleIJiiiiEEENS1_10collective13CollectiveMmaINS1_35MainloopSm100TmaUmmaWarpSpecializedILi34ELi2ELi4ENS5_IJNS4_1CILi1EEESB_SB_EEEEENS5_IJNSA_ILi128EEENSA_ILi64EEENSA_ILi32EEEEEENS_12float_e5m2_tENS5_IJSB_llEEENS_12float_e4m3_tENS5_IJlSB_lEEENS4_8TiledMMAINS4_8MMA_AtomIJNS4_10MMA_TraitsINS4_19SM100_MMA_F8F6F4_SSEJSI_SK_fSE_SF_NS4_17integral_constantINS4_4UMMA5MajorELSS_1EEENSQ_ISS_LSS_0EEENSQ_INSR_7ScaleInELSV_0EEESW_EEEEEENS4_6LayoutISC_NS5_IJNSA_ILi0EEES10_S10_EEEEENS5_IJNS4_10UnderscoreES13_S13_EEEEENS4_13SM90_TMA_LOADENS4_14ComposedLayoutINS4_7SwizzleILi3ELi4ELi3EEENS4_18smem_ptr_flag_bitsILi8EEENSZ_INS5_IJSE_NSA_ILi8EEEEEENS5_IJSB_SE_EEEEEEEvNS4_8identityES16_NS17_INS18_ILi1ELi4ELi3EEES1B_NSZ_INS5_IJS1C_SG_EEENS5_IJSG_SB_EEEEEEEvS1H_EENS_8epilogue10collective18CollectiveEpilogueINS1O_23Sm100TmaWarpSpecializedILi1ELi1ELi64ELb0ELb0EEEJSH_NS5_IJNSZ_ISE_SB_EENSZ_ISF_SB_EEEEESI_SL_SI_SL_NS1O_6fusion15FusionCallbacksIS1S_NS1W_17LinearCombinationISI_fSI_fLNS_15FloatRoundStyleE2EEESH_S1V_JEEENS4_5SM1004TMEM4LOAD26SM100_TMEM_LOAD_32dp32b64xES16_NS17_INS18_ILi2ELi4ELi3EEES1B_NSZ_INS5_IJS1C_SF_EEENS5_IJSF_SB_EEEEEEENS4_39AutoVectorizingCopyWithAssumedAlignmentILi128EEENS4_14SM90_TMA_STOREES2A_S2C_S2C_EEEvvEEEEvNT_6ParamsE,(.L_x_219 - _ZN7cutlass13device_kernelINS_4gemm6kernel13GemmUniversalIN4cute5tupleIJiiiiEEENS1_10collective13CollectiveMmaINS1_35MainloopSm100TmaUmmaWarpSpecializedILi34ELi2ELi4ENS5_IJNS4_1CILi1EEESB_SB_EEEEENS5_IJNSA_ILi128EEENSA_ILi64EEENSA_ILi32EEEEEENS_12float_e5m2_tENS5_IJSB_llEEENS_12float_e4m3_tENS5_IJlSB_lEEENS4_8TiledMMAINS4_8MMA_AtomIJNS4_10MMA_TraitsINS4_19SM100_MMA_F8F6F4_SSEJSI_SK_fSE_SF_NS4_17integral_constantINS4_4UMMA5MajorELSS_1EEENSQ_ISS_LSS_0EEENSQ_INSR_7ScaleInELSV_0EEESW_EEEEEENS4_6LayoutISC_NS5_IJNSA_ILi0EEES10_S10_EEEEENS5_IJNS4_10UnderscoreES13_S13_EEEEENS4_13SM90_TMA_LOADENS4_14ComposedLayoutINS4_7SwizzleILi3ELi4ELi3EEENS4_18smem_ptr_flag_bitsILi8EEENSZ_INS5_IJSE_NSA_ILi8EEEEEENS5_IJSB_SE_EEEEEEEvNS4_8identityES16_NS17_INS18_ILi1ELi4ELi3EEES1B_NSZ_INS5_IJS1C_SG_EEENS5_IJSG_SB_EEEEEEEvS1H_EENS_8epilogue10collective18CollectiveEpilogueINS1O_23Sm100TmaWarpSpecializedILi1ELi1ELi64ELb0ELb0EEEJSH_NS5_IJNSZ_ISE_SB_EENSZ_ISF_SB_EEEEESI_SL_SI_SL_NS1O_6fusion15FusionCallbacksIS1S_NS1W_17LinearCombinationISI_fSI_fLNS_15FloatRoundStyleE2EEESH_S1V_JEEENS4_5SM1004TMEM4LOAD26SM100_TMEM_LOAD_32dp32b64xES16_NS17_INS18_ILi2ELi4ELi3EEES1B_NSZ_INS5_IJS1C_SF_EEENS5_IJSF_SB_EEEEEEENS4_39AutoVectorizingCopyWithAssumedAlignmentILi128EEENS4_14SM90_TMA_STOREES2A_S2C_S2C_EEEvvEEEEvNT_6ParamsE)
        .other          _ZN7cutlass13device_kernelINS_4gemm6kernel13GemmUniversalIN4cute5tupleIJiiiiEEENS1_10collective13CollectiveMmaINS1_35MainloopSm100TmaUmmaWarpSpecializedILi34ELi2ELi4ENS5_IJNS4_1CILi1EEESB_SB_EEEEENS5_IJNSA_ILi128EEENSA_ILi64EEENSA_ILi32EEEEEENS_12float_e5m2_tENS5_IJSB_llEEENS_12float_e4m3_tENS5_IJlSB_lEEENS4_8TiledMMAINS4_8MMA_AtomIJNS4_10MMA_TraitsINS4_19SM100_MMA_F8F6F4_SSEJSI_SK_fSE_SF_NS4_17integral_constantINS4_4UMMA5MajorELSS_1EEENSQ_ISS_LSS_0EEENSQ_INSR_7ScaleInELSV_0EEESW_EEEEEENS4_6LayoutISC_NS5_IJNSA_ILi0EEES10_S10_EEEEENS5_IJNS4_10UnderscoreES13_S13_EEEEENS4_13SM90_TMA_LOADENS4_14ComposedLayoutINS4_7SwizzleILi3ELi4ELi3EEENS4_18smem_ptr_flag_bitsILi8EEENSZ_INS5_IJSE_NSA_ILi8EEEEEENS5_IJSB_SE_EEEEEEEvNS4_8identityES16_NS17_INS18_ILi1ELi4ELi3EEES1B_NSZ_INS5_IJS1C_SG_EEENS5_IJSG_SB_EEEEEEEvS1H_EENS_8epilogue10collective18CollectiveEpilogueINS1O_23Sm100TmaWarpSpecializedILi1ELi1ELi64ELb0ELb0EEEJSH_NS5_IJNSZ_ISE_SB_EENSZ_ISF_SB_EEEEESI_SL_SI_SL_NS1O_6fusion15FusionCallbacksIS1S_NS1W_17LinearCombinationISI_fSI_fLNS_15FloatRoundStyleE2EEESH_S1V_JEEENS4_5SM1004TMEM4LOAD26SM100_TMEM_LOAD_32dp32b64xES16_NS17_INS18_ILi2ELi4ELi3EEES1B_NSZ_INS5_IJS1C_SF_EEENS5_IJSF_SB_EEEEEEENS4_39AutoVectorizingCopyWithAssumedAlignmentILi128EEENS4_14SM90_TMA_STOREES2A_S2C_S2C_EEEvvEEEEvNT_6ParamsE,@"STO_CUDA_ENTRY STV_DEFAULT"
_ZN7cutlass13device_kernelINS_4gemm6kernel13GemmUniversalIN4cute5tupleIJiiiiEEENS1_10collective13CollectiveMmaINS1_35MainloopSm100TmaUmmaWarpSpecializedILi34ELi2ELi4ENS5_IJNS4_1CILi1EEESB_SB_EEEEENS5_IJNSA_ILi128EEENSA_ILi64EEENSA_ILi32EEEEEENS_12float_e5m2_tENS5_IJSB_llEEENS_12float_e4m3_tENS5_IJlSB_lEEENS4_8TiledMMAINS4_8MMA_AtomIJNS4_10MMA_TraitsINS4_19SM100_MMA_F8F6F4_SSEJSI_SK_fSE_SF_NS4_17integral_constantINS4_4UMMA5MajorELSS_1EEENSQ_ISS_LSS_0EEENSQ_INSR_7ScaleInELSV_0EEESW_EEEEEENS4_6LayoutISC_NS5_IJNSA_ILi0EEES10_S10_EEEEENS5_IJNS4_10UnderscoreES13_S13_EEEEENS4_13SM90_TMA_LOADENS4_14ComposedLayoutINS4_7SwizzleILi3ELi4ELi3EEENS4_18smem_ptr_flag_bitsILi8EEENSZ_INS5_IJSE_NSA_ILi8EEEEEENS5_IJSB_SE_EEEEEEEvNS4_8identityES16_NS17_INS18_ILi1ELi4ELi3EEES1B_NSZ_INS5_IJS1C_SG_EEENS5_IJSG_SB_EEEEEEEvS1H_EENS_8epilogue10collective18CollectiveEpilogueINS1O_23Sm100TmaWarpSpecializedILi1ELi1ELi64ELb0ELb0EEEJSH_NS5_IJNSZ_ISE_SB_EENSZ_ISF_SB_EEEEESI_SL_SI_SL_NS1O_6fusion15FusionCallbacksIS1S_NS1W_17LinearCombinationISI_fSI_fLNS_15FloatRoundStyleE2EEESH_S1V_JEEENS4_5SM1004TMEM4LOAD26SM100_TMEM_LOAD_32dp32b64xES16_NS17_INS18_ILi2ELi4ELi3EEES1B_NSZ_INS5_IJS1C_SF_EEENS5_IJSF_SB_EEEEEEENS4_39AutoVectorizingCopyWithAssumedAlignmentILi128EEENS4_14SM90_TMA_STOREES2A_S2C_S2C_EEEvvEEEEvNT_6ParamsE:
[----:B------:R-:W1:Y:S01]  /*0000*/  LDC R1, c[0x0][0x37c] ;  /* 0x0000df00ff017b82 */ /* 0x000e620000000800 */
[----:B------:R-:W2:Y:S01]  /*0010*/  S2R R166, SR_TID.X ;  /* 0x0000000000a67919 */ /* 0x000ea20000002100 */
[----:B------:R-:W3:Y:S01]  /*0020*/  LDCU.64 UR4, c[0x0][0x890] ;  /* 0x00011200ff0477ac */ /* 0x000ee20008000a00 */
[----:B------:R-:W-:Y:S02]  /*0030*/  PRMT R164, RZ, 0x7610, R164 ;  /* 0x00007610ffa47816 */ /* 0x000fe400000000a4 */
[----:B------:R-:W-:Y:S01]  /*0040*/  ELECT P5, URZ, PT ;  /* 0x0000000000ff782f */ /* 0x000fe200038a0000 */
[----:B------:R-:W4:Y:S01]  /*0050*/  LDCU.64 UR40, c[0x0][0x358] ;  /* 0x00006b00ff2877ac */ /* 0x000f220008000a00 */
[----:B---3--:R-:W-:-:S04]  /*0060*/  UISETP.NE.U32.AND UP0, UPT, UR4, URZ, UPT ;  /* 0x000000ff0400728c */ /* 0x008fc8000bf05070 */
[----:B------:R-:W-:Y:S01]  /*0070*/  UISETP.NE.AND.EX UP0, UPT, UR5, URZ, UPT, UP0 ;  /* 0x000000ff0500728c */ /* 0x000fe2000bf05300 */
[----:B--2---:R-:W-:-:S05]  /*0080*/  SHF.R.U32.HI R169, RZ, 0x5, R166 ;  /* 0x00000005ffa97819 */ /* 0x004fca00000116a6 */
[----:B------:R-:W2:Y:S02]  /*0090*/  SHFL.IDX PT, R0, R169, RZ, 0x1f ;  /* 0x00001fffa9007589 */ /* 0x000ea400000e0000 */
[----:B--2---:R-:W-:Y:S01]  /*00a0*/  R2UR UR8, R0 ;  /* 0x00000000000872ca */ /* 0x004fe200000e0000 */
[----:B-1--4-:R-:W-:-:S14]  /*00b0*/  BRA.U UP0, `(.L_x_0) ;  /* 0x00000001002c7547 */ /* 0x012fdc000b800000 */
[----:B------:R-:W1:Y:S02]  /*00c0*/  LDCU.64 UR6, c[0x0][0x888] ;  /* 0x00011100ff0677ac */ /* 0x000e640008000a00 */
[----:B-1----:R-:W-:-:S04]  /*00d0*/  UISETP.NE.U32.AND UP0, UPT, UR6, URZ, UPT ;  /* 0x000000ff0600728c */ /* 0x002fc8000bf05070 */
[----:B------:R-:W-:-:S09]  /*00e0*/  UISETP.NE.AND.EX UP0, UPT, UR7, URZ, UPT, UP0 ;  /* 0x000000ff0700728c */ /* 0x000fd2000bf05300 */
[----:B------:R-:W-:Y:S05]  /*00f0*/  BRA.U !UP0, `(.L_x_1) ;  /* 0x0000000108107547 */ /* 0x000fea000b800000 */
[----:B------:R-:W1:Y:S02]  /*0100*/  LDC.64 R2, c[0x0][0x888] ;  /* 0x00022200ff027b82 */ /* 0x000e640000000a00 */
[----:B-1----:R1:W5:Y:S01]  /*0110*/  LDG.E R81, desc[UR40][R2.64] ;  /* 0x0000002802517981 */ /* 0x002362000c1e1900 */
[----:B------:R-:W-:Y:S01]  /*0120*/  HFMA2 R164, -RZ, RZ, 0, 5.9604644775390625e-08 ;  /* 0x00000001ffa47431 */ /* 0x000fe200000001ff */
[----:B------:R-:W-:Y:S05]  /*0130*/  BRA `(.L_x_0) ;  /* 0x00000000000c7947 */ /* 0x000fea0003800000 */
.L_x_1:
[----:B------:R-:W1:Y:S01]  /*0140*/  LDCU UR6, c[0x0][0x880] ;  /* 0x00011000ff0677ac */ /* 0x000e620008000800 */
[----:B------:R-:W-:Y:S01]  /*0150*/  HFMA2 R164, -RZ, RZ, 0, 5.9604644775390625e-08 ;  /* 0x00000001ffa47431 */ /* 0x000fe200000001ff */
[----:B-1----:R-:W-:-:S07]  /*0160*/  MOV R81, UR6 ;  /* 0x0000000600517c02 */ /* 0x002fce0008000f00 */
.L_x_0:
[----:B------:R-:W2:Y:S02]  /*0170*/  LDCU.64 UR6, c[0x0][0x8b0] ;  /* 0x00011600ff0677ac */ /* 0x000ea40008000a00 */
[----:B--2---:R-:W-:-:S04]  /*0180*/  UISETP.NE.U32.AND UP0, UPT, UR6, URZ, UPT ;  /* 0x000000ff0600728c */ /* 0x004fc8000bf05070 */
[----:B------:R-:W-:-:S09]  /*0190*/  UISETP.NE.AND.EX UP0, UPT, UR7, URZ, UPT, UP0 ;  /* 0x000000ff0700728c */ /* 0x000fd2000bf05300 */
[----:B------:R-:W-:Y:S05]  /*01a0*/  BRA.U UP0, `(.L_x_2) ;  /* 0x0000000100247547 */ /* 0x000fea000b800000 */
[----:B------:R-:W2:Y:S02]  /*01b0*/  LDCU.64 UR6, c[0x0][0x8a8] ;  /* 0x00011500ff0677ac */ /* 0x000ea40008000a00 */
[----:B--2---:R-:W-:-:S04]  /*01c0*/  UISETP.NE.U32.AND UP0, UPT, UR6, URZ, UPT ;  /* 0x000000ff0600728c */ /* 0x004fc8000bf05070 */
[----:B------:R-:W-:-:S09]  /*01d0*/  UISETP.NE.AND.EX UP0, UPT, UR7, URZ, UPT, UP0 ;  /* 0x000000ff0700728c */ /* 0x000fd2000bf05300 */
[----:B------:R-:W-:Y:S05]  /*01e0*/  BRA.U !UP0, `(.L_x_3) ;  /* 0x00000001080c7547 */ /* 0x000fea000b800000 */
[----:B------:R-:W2:Y:S02]  /*01f0*/  LDC.64 R78, c[0x0][0x8a8] ;  /* 0x00022a00ff4e7b82 */ /* 0x000ea40000000a00 */
[----:B--2---:R2:W5:Y:S01]  /*0200*/  LDG.E R78, desc[UR40][R78.64] ;  /* 0x000000284e4e7981 */ /* 0x004562000c1e1900 */
[----:B------:R-:W-:Y:S05]  /*0210*/  BRA `(.L_x_2) ;  /* 0x0000000000087947 */ /* 0x000fea0003800000 */
.L_x_3:
[----:B------:R-:W2:Y:S02]  /*0220*/  LDCU UR6, c[0x0][0x8a0] ;  /* 0x00011400ff0677ac */ /* 0x000ea40008000800 */
[----:B--2---:R-:W-:Y:S02]  /*0230*/  MOV R78, UR6 ;  /* 0x00000006004e7c02 */ /* 0x004fe40008000f00 */
.L_x_2:
[----:B------:R-:W-:Y:S01]  /*0240*/  IMAD.U32 R0, RZ, RZ, UR8 ;  /* 0x00000008ff007e24 */ /* 0x000fe2000f8e00ff */
[----:B------:R-:W-:Y:S04]  /*0250*/  BSSY.RECONVERGENT B0, `(.L_x_4) ;  /* 0x000000c000007945 */ /* 0x000fe80003800200 */
[C---:B------:R-:W-:Y:S02]  /*0260*/  ISETP.NE.OR P1, PT, R0.reuse, 0x1, !P5 ;  /* 0x000000010000780c */ /* 0x040fe40006f25670 */
[----:B------:R-:W-:-:S11]  /*0270*/  ISETP.NE.OR P0, PT, R0, 0x3, !P5 ;  /* 0x000000030000780c */ /* 0x000fd60006f05670 */
[----:B------:R-:W-:Y:S05]  /*0280*/  @P1 BRA `(.L_x_5) ;  /* 0x0000000000201947 */ /* 0x000fea0003800000 */
[----:B------:R-:W3:Y:S02]  /*0290*/  LDCU.64 UR6, c[0x0][0x348] ;  /* 0x00006900ff0677ac */ /* 0x000ee40008000a00 */
[----:B---3--:R-:W-:Y:S02]  /*02a0*/  UIADD3 UR10, UP1, UPT, UR6, 0x80, URZ ;  /* 0x00000080060a7890 */ /* 0x008fe4000ff3e0ff */
[----:B------:R-:W-:Y:S02]  /*02b0*/  UIADD3 UR6, UP0, UPT, UR6, 0x180, URZ ;  /* 0x0000018006067890 */ /* 0x000fe4000ff1e0ff */
[----:B------:R-:W-:Y:S02]  /*02c0*/  UIADD3.X UR11, UPT, UPT, URZ, UR7, URZ, UP1, !UPT ;  /* 0x00000007ff0b7290 */ /* 0x000fe40008ffe4ff */
[----:B------:R-:W-:-:S07]  /*02d0*/  UIADD3.X UR7, UPT, UPT, URZ, UR7, URZ, UP0, !UPT ;  /* 0x00000007ff077290 */ /* 0x000fce00087fe4ff */
[----:B------:R3:W-:Y:S02]  /*02e0*/  UTMACCTL.PF [UR10] ;  /* 0x000000000a0079b9 */ /* 0x0007e40008040000 */
[----:B------:R3:W-:Y:S02]  /*02f0*/  UTMACCTL.PF [UR6] ;  /* 0x00000000060079b9 */ /* 0x0007e40008040000 */
[----:B---3--:R-:W-:Y:S01]  /*0300*/  NOP ;  /* 0x0000000000007918 */ /* 0x008fe20000000000 */
.L_x_5:
[----:B------:R-:W-:Y:S05]  /*0310*/  BSYNC.RECONVERGENT B0 ;  /* 0x0000000000007941 */ /* 0x000fea0003800200 */
.L_x_4:
[----:B------:R-:W-:Y:S04]  /*0320*/  BSSY.RECONVERGENT B0, `(.L_x_6) ;  /* 0x000000a000007945 */ /* 0x000fe80003800200 */
        /* <DEDUP_REMOVED lines=9> */
.L_x_7:
[----:B------:R-:W-:Y:S05]  /*03c0*/  BSYNC.RECONVERGENT B0 ;  /* 0x0000000000007941 */ /* 0x000fea0003800200 */
.L_x_6:
[----:B------:R-:W3:Y:S01]  /*03d0*/  LDCU.64 UR6, c[0x0][0x888] ;  /* 0x00011100ff0677ac */ /* 0x000ee20008000a00 */
[----:B------:R-:W-:Y:S02]  /*03e0*/  UISETP.EQ.U32.AND UP1, UPT, UR4, URZ, UPT ;  /* 0x000000ff0400728c */ /* 0x000fe4000bf22070 */
[----:B------:R-:W-:Y:S02]  /*03f0*/  UPLOP3.LUT UP2, UPT, UPT, UPT, UPT, 0x80, 0x8 ;  /* 0x000000000008789c */ /* 0x000fe40003f4f070 */
[----:B---3--:R-:W-:-:S04]  /*0400*/  UISETP.NE.U32.AND UP0, UPT, UR6, URZ, UPT ;  /* 0x000000ff0600728c */ /* 0x008fc8000bf05070 */
[----:B------:R-:W-:-:S04]  /*0410*/  UISETP.NE.AND.EX UP0, UPT, UR7, URZ, UPT, UP0 ;  /* 0x000000ff0700728c */ /* 0x000fc8000bf05300 */
[----:B------:R-:W-:-:S04]  /*0420*/  UISETP.EQ.OR.EX UP3, UPT, UR5, URZ, !UP0, UP1 ;  /* 0x000000ff0500728c */ /* 0x000fc8000c762710 */
[----:B------:R-:W-:-:S05]  /*0430*/  UP2UR UR44, UPR, URZ, 0x8 ;  /* 0x00000008ff2c7883 */ /* 0x000fca0008000000 */
[----:B------:R-:W-:Y:S07]  /*0440*/  BRA.U !UP3, `(.L_x_8) ;  /* 0x000000010b207547 */ /* 0x000fee000b800000 */
[----:B------:R-:W-:Y:S01]  /*0450*/  UISETP.NE.U32.AND UP2, UPT, UR4, URZ, UPT ;  /* 0x000000ff0400728c */ /* 0x000fe2000bf45070 */
[----:B-----5:R-:W-:Y:S01]  /*0460*/  FSETP.NEU.AND P0, PT, R81, RZ, PT ;  /* 0x000000ff5100720b */ /* 0x020fe20003f0d000 */
[----:B------:R-:W-:Y:S02]  /*0470*/  USEL UR4, URZ, 0xffffffff, UP0 ;  /* 0xffffffffff047887 */ /* 0x000fe40008000000 */
[----:B------:R-:W-:-:S10]  /*0480*/  UISETP.NE.AND.EX UP2, UPT, UR5, URZ, UPT, UP2 ;  /* 0x000000ff0500728c */ /* 0x000fd4000bf45320 */
[----:B------:R-:W-:Y:S01]  /*0490*/  VOTEU.ANY UP1, P0 ;  /* 0x0000000000ff7886 */ /* 0x000fe20000020100 */
[----:B------:R-:W-:-:S04]  /*04a0*/  @!UP2 USEL UR4, URZ, 0xffffffff, UP1 ;  /* 0xffffffffff04a887 */ /* 0x000fc80008800000 */
[----:B------:R-:W-:-:S04]  /*04b0*/  ULOP3.LUT UR4, UR4, 0x1, URZ, 0xc0, !UPT ;  /* 0x0000000104047892 */ /* 0x000fc8000f8ec0ff */
[----:B------:R-:W-:-:S11]  /*04c0*/  UISETP.NE.U32.AND UP2, UPT, UR4, 0x1, UPT ;  /* 0x000000010400788c */ /* 0x000fd6000bf45070 */
.L_x_8:
[----:B-1----:R-:W1:Y:S01]  /*04d0*/  SHFL.IDX PT, R2, R169, RZ, 0x1f ;  /* 0x00001fffa9027589 */ /* 0x002e6200000e0000 */
[----:B------:R-:W-:-:S04]  /*04e0*/  UISETP.NE.AND UP1, UPT, UR8, 0x2, UPT ;  /* 0x000000020800788c */ /* 0x000fc8000bf25270 */
[----:B------:R-:W-:Y:S01]  /*04f0*/  USEL UR13, URZ, 0x1, UP1 ;  /* 0x00000001ff0d7887 */ /* 0x000fe20008800000 */
[----:B-1----:R-:W-:-:S13]  /*0500*/  ISETP.NE.AND P0, PT, R2, RZ, PT ;  /* 0x000000ff0200720c */ /* 0x002fda0003f05270 */
[----:B------:R-:W-:Y:S05]  /*0510*/  @P0 BRA `(.L_x_9) ;  /* 0x0000000400440947 */ /* 0x000fea0003800000 */
[----:B------:R-:W-:Y:S01]  /*0520*/  ELECT P0, URZ, PT ;  /* 0x0000000000ff782f */ /* 0x000fe20003800000 */
[----:B------:R-:W-:-:S12]  /*0530*/  BSSY.RECONVERGENT B0, `(.L_x_9) ;  /* 0x000004f000007945 */ /* 0x000fd80003800200 */
[----:B------:R-:W-:Y:S05]  /*0540*/  @!P0 BRA `(.L_x_10) ;  /* 0x0000000400348947 */ /* 0x000fea0003800000 */
[----:B------:R-:W1:Y:S01]  /*0550*/  S2UR UR5, SR_CgaCtaId ;  /* 0x00000000000579c3 */ /* 0x000e620000008800 */
[----:B------:R-:W-:Y:S01]  /*0560*/  UMOV UR6, 0x400 ;  /* 0x0000040000067882 */ /* 0x000fe20000000000 */
[----:B------:R-:W-:Y:S01]  /*0570*/  UMOV UR4, 0x1 ;  /* 0x0000000100047882 */ /* 0x000fe20000000000 */
[----:B-1----:R-:W-:Y:S02]  /*0580*/  ULEA UR5, UR5, UR6, 0x18 ;  /* 0x0000000605057291 */ /* 0x002fe4000f8ec0ff */
[----:B------:R-:W-:-:S04]  /*0590*/  UIADD3 UR6, UPT, UPT, -UR4, 0x100000, URZ ;  /* 0x0010000004067890 */ /* 0x000fc8000fffe1ff */
[----:B------:R-:W-:Y:S02]  /*05a0*/  USHF.L.U32 UR7, UR6, 0xb, URZ ;  /* 0x0000000b06077899 */ /* 0x000fe400080006ff */
[----:B------:R-:W-:Y:S01]  /*05b0*/  USHF.L.U32 UR6, UR6, 0x1, URZ ;  /* 0x0000000106067899 */ /* 0x000fe200080006ff */
[----:B------:R-:W1:Y:S11]  /*05c0*/  FENCE.VIEW.ASYNC.S ;  /* 0x00000000000073c6 */ /* 0x000e760000000000 */
[----:B-1----:R1:W3:Y:S01]  /*05d0*/  SYNCS.EXCH.64 URZ, [UR5], UR6 ;  /* 0x0000000605ff75b2 */ /* 0x0022e20008000100 */
[----:B------:R1:W4:Y:S01]  /*05e0*/  SYNCS.EXCH.64 URZ, [UR5+0x110], UR6 ;  /* 0x0001100605ff75b2 */ /* 0x0003220008000100 */
[----:B------:R1:W1:Y:S01]  /*05f0*/  SYNCS.EXCH.64 URZ, [UR5+0x8], UR6 ;  /* 0x0000080605ff75b2 */ /* 0x0002620008000100 */
        /* <DEDUP_REMOVED lines=65> */
[----:B---34-:R-:W-:Y:S01]  /*0a10*/  NOP ;  /* 0x0000000000007918 */ /* 0x018fe20000000000 */
.L_x_10:
[----:B-1----:R-:W-:Y:S05]  /*0a20*/  BSYNC.RECONVERGENT B0 ;  /* 0x0000000000007941 */ /* 0x002fea0003800200 */
.L_x_9:
[----:B------:R-:W1:Y:S01]  /*0a30*/  SHFL.IDX PT, R2, R169, RZ, 0x1f ;  /* 0x00001fffa9027589 */ /* 0x000e6200000e0000 */
[----:B------:R-:W-:Y:S01]  /*0a40*/  NOP ;  /* 0x0000000000007918 */ /* 0x000fe20000000000 */
[----:B-1----:R-:W-:-:S13]  /*0a50*/  ISETP.NE.AND P0, PT, R2, 0x1, PT ;  /* 0x000000010200780c */ /* 0x002fda0003f05270 */
[----:B------:R-:W-:Y:S05]  /*0a60*/  @P0 BRA `(.L_x_11) ;  /* 0x0000000000400947 */ /* 0x000fea0003800000 */
[----:B------:R-:W1:Y:S01]  /*0a70*/  S2UR UR6, SR_CgaCtaId ;  /* 0x00000000000679c3 */ /* 0x000e620000008800 */
[----:B------:R-:W-:Y:S01]  /*0a80*/  UMOV UR7, 0x400 ;  /* 0x0000040000077882 */ /* 0x000fe20000000000 */
[----:B------:R-:W-:Y:S01]  /*0a90*/  UMOV UR5, 0x20 ;  /* 0x0000002000057882 */ /* 0x000fe20000000000 */
[----:B------:R-:W-:Y:S01]  /*0aa0*/  UMOV UR4, 0x80 ;  /* 0x0000008000047882 */ /* 0x000fe20000000000 */
[----:B------:R-:W-:-:S04]  /*0ab0*/  UIADD3 UR10, UPT, UPT, -UR5, 0x100000, URZ ;  /* 0x00100000050a7890 */ /* 0x000fc8000fffe1ff */
[----:B------:R-:W-:Y:S02]  /*0ac0*/  USHF.L.U32 UR11, UR10, 0xb, URZ ;  /* 0x0000000b0a0b7899 */ /* 0x000fe400080006ff */
[----:B------:R-:W-:Y:S02]  /*0ad0*/  USHF.L.U32 UR10, UR10, 0x1, URZ ;  /* 0x000000010a0a7899 */ /* 0x000fe400080006ff */
[----:B------:R-:W-:-:S04]  /*0ae0*/  UIADD3 UR4, UPT, UPT, -UR4, 0x100000, URZ ;  /* 0x0010000004047890 */ /* 0x000fc8000fffe1ff */
[----:B------:R-:W-:Y:S02]  /*0af0*/  USHF.L.U32 UR5, UR4, 0xb, URZ ;  /* 0x0000000b04057899 */ /* 0x000fe400080006ff */
[----:B------:R-:W-:Y:S01]  /*0b00*/  USHF.L.U32 UR4, UR4, 0x1, URZ ;  /* 0x0000000104047899 */ /* 0x000fe200080006ff */
[----:B------:R-:W-:Y:S01]  /*0b10*/  ELECT P0, URZ, PT ;  /* 0x0000000000ff782f */ /* 0x000fe20003800000 */
[----:B-1----:R-:W-:Y:S01]  /*0b20*/  ULEA UR6, UR6, UR7, 0x18 ;  /* 0x0000000706067291 */ /* 0x002fe2000f8ec0ff */
[----:B------:R-:W1:Y:S11]  /*0b30*/  FENCE.VIEW.ASYNC.S ;  /* 0x00000000000073c6 */ /* 0x000e760000000000 */
[----:B-1----:R1:W3:Y:S01]  /*0b40*/  SYNCS.EXCH.64 URZ, [UR6+0x220], UR10 ;  /* 0x0002200a06ff75b2 */ /* 0x0022e20008000100 */
[----:B------:R1:W4:Y:S01]  /*0b50*/  SYNCS.EXCH.64 URZ, [UR6+0x228], UR4 ;  /* 0x0002280406ff75b2 */ /* 0x0003220008000100 */
[----:B------:R-:W-:Y:S01]  /*0b60*/  NOP ;  /* 0x0000000000007918 */ /* 0x000fe20000000000 */
.L_x_11:
[----:B------:R-:W2:Y:S01]  /*0b70*/  SHFL.IDX PT, R2, R169, RZ, 0x1f ;  /* 0x00001fffa9027589 */ /* 0x000ea200000e0000 */
[----:B------:R-:W-:Y:S01]  /*0b80*/  NOP ;  /* 0x0000000000007918 */ /* 0x000fe20000000000 */
[----:B--2---:R-:W-:-:S13]  /*0b90*/  ISETP.NE.AND P0, PT, R2, 0x3, PT ;  /* 0x000000030200780c */ /* 0x004fda0003f05270 */
[----:B------:R-:W-:Y:S05]  /*0ba0*/  @P0 BRA `(.L_x_12) ;  /* 0x0000000000300947 */ /* 0x000fea0003800000 */
[----:B-1----:R-:W1:Y:S01]  /*0bb0*/  S2UR UR5, SR_CgaCtaId ;  /* 0x00000000000579c3 */ /* 0x002e620000008800 */
[----:B------:R-:W-:Y:S01]  /*0bc0*/  UMOV UR6, 0x400 ;  /* 0x0000040000067882 */ /* 0x000fe20000000000 */
[----:B------:R-:W-:Y:S01]  /*0bd0*/  UMOV UR4, 0x20 ;  /* 0x0000002000047882 */ /* 0x000fe20000000000 */
[----:B------:R-:W-:Y:S01]  /*0be0*/  ELECT P0, URZ, PT ;  /* 0x0000000000ff782f */ /* 0x000fe20003800000 */
[----:B-1----:R-:W-:Y:S02]  /*0bf0*/  ULEA UR5, UR5, UR6, 0x18 ;  /* 0x0000000605057291 */ /* 0x002fe4000f8ec0ff */
[----:B------:R-:W-:-:S04]  /*0c00*/  UIADD3 UR6, UPT, UPT, -UR4, 0x100000, URZ ;  /* 0x0010000004067890 */ /* 0x000fc8000fffe1ff */
[----:B------:R-:W-:Y:S02]  /*0c10*/  USHF.L.U32 UR7, UR6, 0xb, URZ ;  /* 0x0000000b06077899 */ /* 0x000fe400080006ff */
[----:B------:R-:W-:Y:S01]  /*0c20*/  USHF.L.U32 UR6, UR6, 0x1, URZ ;  /* 0x0000000106067899 */ /* 0x000fe200080006ff */
[----:B------:R-:W1:Y:S11]  /*0c30*/  FENCE.VIEW.ASYNC.S ;  /* 0x00000000000073c6 */ /* 0x000e760000000000 */
[----:B-1----:R2:W1:Y:S01]  /*0c40*/  SYNCS.EXCH.64 URZ, [UR5+0x230], UR6 ;  /* 0x0002300605ff75b2 */ /* 0x0024620008000100 */
[----:B------:R2:W1:Y:S02]  /*0c50*/  SYNCS.EXCH.64 URZ, [UR5+0x238], UR6 ;  /* 0x0002380605ff75b2 */ /* 0x0004640008000100 */
[----:B--2---:R-:W-:Y:S01]  /*0c60*/  NOP ;  /* 0x0000000000007918 */ /* 0x004fe20000000000 */
.L_x_12:
[----:B------:R-:W2:Y:S01]  /*0c70*/  SHFL.IDX PT, R2, R169, RZ, 0x1f ;  /* 0x00001fffa9027589 */ /* 0x000ea200000e0000 */
[----:B------:R-:W-:Y:S01]  /*0c80*/  NOP ;  /* 0x0000000000007918 */ /* 0x000fe20000000000 */
[----:B--2---:R-:W-:-:S13]  /*0c90*/  ISETP.NE.AND P0, PT, R2, 0x4, PT ;  /* 0x000000040200780c */ /* 0x004fda0003f05270 */
[----:B------:R-:W-:Y:S05]  /*0ca0*/  @P0 BRA `(.L_x_13) ;  /* 0x00000000004c0947 */ /* 0x000fea0003800000 */
[----:B-1----:R-:W1:Y:S01]  /*0cb0*/  S2UR UR5, SR_CgaCtaId ;  /* 0x00000000000579c3 */ /* 0x002e620000008800 */
[----:B------:R-:W-:Y:S01]  /*0cc0*/  UMOV UR7, 0x100 ;  /* 0x0000010000077882 */ /* 0x000fe20000000000 */
[----:B------:R-:W-:Y:S01]  /*0cd0*/  UMOV UR6, 0x400 ;  /* 0x0000040000067882 */ /* 0x000fe20000000000 */
[----:B------:R-:W-:Y:S01]  /*0ce0*/  USEL UR7, UR7, 0xe0, UP2 ;  /* 0x000000e007077887 */ /* 0x000fe20009000000 */
[----:B------:R-:W-:Y:S01]  /*0cf0*/  UMOV UR4, 0x1 ;  /* 0x0000000100047882 */ /* 0x000fe20000000000 */
[----:B------:R-:W-:Y:S01]  /*0d00*/  ELECT P0, URZ, PT ;  /* 0x0000000000ff782f */ /* 0x000fe20003800000 */
[----:B------:R-:W-:-:S04]  /*0d10*/  UIADD3 UR10, UPT, UPT, -UR4, 0x100000, URZ ;  /* 0x00100000040a7890 */ /* 0x000fc8000fffe1ff */
[----:B------:R-:W-:Y:S02]  /*0d20*/  USHF.L.U32 UR11, UR10, 0xb, URZ ;  /* 0x0000000b0a0b7899 */ /* 0x000fe400080006ff */
[----:B------:R-:W-:Y:S02]  /*0d30*/  USHF.L.U32 UR10, UR10, 0x1, URZ ;  /* 0x000000010a0a7899 */ /* 0x000fe400080006ff */
[----:B-1----:R-:W-:Y:S02]  /*0d40*/  ULEA UR5, UR5, UR6, 0x18 ;  /* 0x0000000605057291 */ /* 0x002fe4000f8ec0ff */
[----:B------:R-:W-:-:S04]  /*0d50*/  UIADD3 UR6, UPT, UPT, -UR7, 0x100000, URZ ;  /* 0x0010000007067890 */ /* 0x000fc8000fffe1ff */
[----:B------:R-:W-:Y:S02]  /*0d60*/  USHF.L.U32 UR7, UR6, 0xb, URZ ;  /* 0x0000000b06077899 */ /* 0x000fe400080006ff */
[----:B------:R-:W-:Y:S01]  /*0d70*/  USHF.L.U32 UR6, UR6, 0x1, URZ ;  /* 0x0000000106067899 */ /* 0x000fe200080006ff */
[----:B------:R-:W1:Y:S03]  /*0d80*/  FENCE.VIEW.ASYNC.S ;  /* 0x00000000000073c6 */ /* 0x000e660000000000 */
[----:B-1----:R2:W1:Y:S08]  /*0d90*/  SYNCS.EXCH.64 URZ, [UR5+0x240], UR10 ;  /* 0x0002400a05ff75b2 */ /* 0x0024700008000100 */
[----:B------:R2:W1:Y:S01]  /*0da0*/  SYNCS.EXCH.64 URZ, [UR5+0x250], UR6 ;  /* 0x0002500605ff75b2 */ /* 0x0004620008000100 */
[----:B------:R2:W1:Y:S01]  /*0db0*/  SYNCS.EXCH.64 URZ, [UR5+0x248], UR10 ;  /* 0x0002480a05ff75b2 */ /* 0x0004620008000100 */
[----:B------:R2:W1:Y:S02]  /*0dc0*/  SYNCS.EXCH.64 URZ, [UR5+0x258], UR6 ;  /* 0x0002580605ff75b2 */ /* 0x0004640008000100 */
[----:B--2---:R-:W-:Y:S01]  /*0dd0*/  NOP ;  /* 0x0000000000007918 */ /* 0x004fe20000000000 */
.L_x_13:
[----:B------:R-:W2:Y:S01]  /*0de0*/  SHFL.IDX PT, R2, R169, RZ, 0x1f ;  /* 0x00001fffa9027589 */ /* 0x000ea200000e0000 */
[----:B------:R-:W-:Y:S01]  /*0df0*/  NOP ;  /* 0x0000000000007918 */ /* 0x000fe20000000000 */
[----:B--2---:R-:W-:-:S13]  /*0e00*/  ISETP.NE.AND P0, PT, R2, 0x5, PT ;  /* 0x000000050200780c */ /* 0x004fda0003f05270 */
[----:B------:R-:W-:Y:S05]  /*0e10*/  @P0 BRA `(.L_x_14) ;  /* 0x0000000000580947 */ /* 0x000fea0003800000 */
[----:B-1----:R-:W1:Y:S01]  /*0e20*/  S2UR UR6, SR_CgaCtaId ;  /* 0x00000000000679c3 */ /* 0x002e620000008800 */
        /* <DEDUP_REMOVED lines=12> */
[----:B-1----:R2:W1:Y:S01]  /*0ef0*/  SYNCS.EXCH.64 URZ, [UR6+0x260], UR10 ;  /* 0x0002600a06ff75b2 */ /* 0x0024620008000100 */
[----:B------:R2:W1:Y:S01]  /*0f00*/  SYNCS.EXCH.64 URZ, [UR6+0x280], UR4 ;  /* 0x0002800406ff75b2 */ /* 0x0004620008000100 */
[----:B------:R2:W1:Y:S01]  /*0f10*/  SYNCS.EXCH.64 URZ, [UR6+0x268], UR10 ;  /* 0x0002680a06ff75b2 */ /* 0x0004620008000100 */
[----:B------:R2:W1:Y:S01]  /*0f20*/  SYNCS.EXCH.64 URZ, [UR6+0x288], UR4 ;  /* 0x0002880406ff75b2 */ /* 0x0004620008000100 */
[----:B------:R2:W1:Y:S01]  /*0f30*/  SYNCS.EXCH.64 URZ, [UR6+0x270], UR10 ;  /* 0x0002700a06ff75b2 */ /* 0x0004620008000100 */
[----:B------:R2:W1:Y:S01]  /*0f40*/  SYNCS.EXCH.64 URZ, [UR6+0x290], UR4 ;  /* 0x0002900406ff75b2 */ /* 0x0004620008000100 */
[----:B------:R2:W1:Y:S01]  /*0f50*/  SYNCS.EXCH.64 URZ, [UR6+0x278], UR10 ;  /* 0x0002780a06ff75b2 */ /* 0x0004620008000100 */
[----:B------:R2:W1:Y:S02]  /*0f60*/  SYNCS.EXCH.64 URZ, [UR6+0x298], UR4 ;  /* 0x0002980406ff75b2 */ /* 0x0004640008000100 */
[----:B--2---:R-:W-:Y:S01]  /*0f70*/  NOP ;  /* 0x0000000000007918 */ /* 0x004fe20000000000 */
.L_x_14:
        /* <DEDUP_REMOVED lines=14> */
[----:B------:R2:W1:Y:S01]  /*1060*/  SYNCS.EXCH.64 URZ, [UR5+0x2b0], UR6 ;  /* 0x0002b00605ff75b2 */ /* 0x0004620008000100 */
[----:B------:R2:W1:Y:S01]  /*1070*/  SYNCS.EXCH.64 URZ, [UR5+0x2a8], UR6 ;  /* 0x0002a80605ff75b2 */ /* 0x0004620008000100 */
[----:B------:R2:W1:Y:S02]  /*1080*/  SYNCS.EXCH.64 URZ, [UR5+0x2b8], UR6 ;  /* 0x0002b80605ff75b2 */ /* 0x0004640008000100 */
[----:B--2---:R-:W-:Y:S01]  /*1090*/  NOP ;  /* 0x0000000000007918 */ /* 0x004fe20000000000 */
.L_x_15:
[----:B-1----:R-:W1:Y:S01]  /*10a0*/  S2UR UR5, SR_CTAID.X ;  /* 0x00000000000579c3 */ /* 0x002e620000002500 */
[----:B------:R-:W-:-:S05]  /*10b0*/  CS2R.32 R165, SR_CgaSize ;  /* 0x0000000000a57805 */ /* 0x000fca0000008a00 */
[----:B------:R-:W-:-:S05]  /*10c0*/  IMAD R165, R165, -0xa0, RZ ;  /* 0xffffff60a5a57824 */ /* 0x000fca00078e02ff */
[----:B------:R-:W-:-:S14]  /*10d0*/  R2UR UR7, R165 ;  /* 0x00000000a50772ca */ /* 0x000fdc00000e0000 */
[----:B------:R-:W2:Y:S01]  /*10e0*/  LDCU UR7, c[0x0][UR7+0x2b0] ;  /* 0x00005600070777ac */ /* 0x000ea20008000800 */
[----:B------:R-:W-:Y:S01]  /*10f0*/  NOP ;  /* 0x0000000000007918 */ /* 0x000fe20000000000 */
[----:B------:R-:W-:-:S05]  /*1100*/  CS2R.32 R165, SR_CgaSize ;  /* 0x0000000000a57805 */ /* 0x000fca0000008a00 */
[----:B------:R-:W-:-:S05]  /*1110*/  IMAD R165, R165, -0xa0, RZ ;  /* 0xffffff60a5a57824 */ /* 0x000fca00078e02ff */
[----:B------:R-:W-:-:S14]  /*1120*/  R2UR UR6, R165 ;  /* 0x00000000a50672ca */ /* 0x000fdc00000e0000 */
[----:B------:R-:W3:Y:S01]  /*1130*/  LDCU UR6, c[0x0][UR6+0x2b4] ;  /* 0x00005680060677ac */ /* 0x000ee20008000800 */
[----:B------:R-:W4:Y:S08]  /*1140*/  S2UR UR4, SR_CTAID.Y ;  /* 0x00000000000479c3 */ /* 0x000f300000002600 */
[----:B------:R-:W3:Y:S01]  /*1150*/  LDC R9, c[0x0][0xb24] ;  /* 0x0002c900ff097b82 */ /* 0x000ee20000000800 */
[----:B-1----:R-:W-:-:S02]  /*1160*/  I2FP.F32.U32 R5, UR5 ;  /* 0x0000000500057c45 */ /* 0x002fc40008201000 */
[----:B------:R-:W-:-:S05]  /*1170*/  CS2R.32 R3, SR_CgaSize ;  /* 0x0000000000037805 */ /* 0x000fca0000008a00 */
[----:B------:R-:W-:-:S06]  /*1180*/  IMAD R3, R3, -0xa0, RZ ;  /* 0xffffff6003037824 */ /* 0x000fcc00078e02ff */
[----:B------:R-:W1:Y:S01]  /*1190*/  LDC R3, c[0x0][R3+0x2a0] ;  /* 0x0000a80003037b82 */ /* 0x000e620000000800 */
[----:B------:R-:W-:Y:S01]  /*11a0*/  MOV R165, UR5 ;  /* 0x0000000500a57c02 */ /* 0x000fe20008000f00 */
[----:B--2---:R-:W-:Y:S01]  /*11b0*/  FMUL R5, R5, UR7 ;  /* 0x0000000705057c20 */ /* 0x004fe20008400000 */
[----:B----4-:R-:W-:Y:S02]  /*11c0*/  I2FP.F32.U32 R4, UR4 ;  /* 0x0000000400047c45 */ /* 0x010fe40008201000 */
[----:B------:R-:W-:-:S05]  /*11d0*/  CS2R.32 R2, SR_CgaSize ;  /* 0x0000000000027805 */ /* 0x000fca0000008a00 */
[----:B------:R-:W-:-:S06]  /*11e0*/  IMAD R2, R2, -0xa0, RZ ;  /* 0xffffff6002027824 */ /* 0x000fcc00078e02ff */
[----:B------:R-:W2:Y:S01]  /*11f0*/  LDC R2, c[0x0][R2+0x2a4] ;  /* 0x0000a90002027b82 */ /* 0x000ea20000000800 */
[----:B------:R-:W4:Y:S01]  /*1200*/  F2I.U32.TRUNC.NTZ R154, R5 ;  /* 0x00000005009a7305 */ /* 0x000f22000020f000 */
[----:B------:R-:W-:Y:S01]  /*1210*/  MOV R155, UR4 ;  /* 0x00000004009b7c02 */ /* 0x000fe20008000f00 */
[----:B---3--:R-:W-:-:S05]  /*1220*/  FMUL R4, R4, UR6 ;  /* 0x0000000604047c20 */ /* 0x008fca0008400000 */
[----:B------:R-:W-:Y:S01]  /*1230*/  BAR.SYNC.DEFER_BLOCKING 0x0 ;  /* 0x0000000000007b1d */ /* 0x000fe20000010000 */
[----:B------:R-:W-:-:S05]  /*1240*/  ISETP.GE.AND P0, PT, R9, 0x1, PT ;  /* 0x000000010900780c */ /* 0x000fca0003f06270 */
[----:B------:R-:W3:Y:S02]  /*1250*/  F2I.U32.TRUNC.NTZ R143, R4 ;  /* 0x00000004008f7305 */ /* 0x000ee4000020f000 */
[----:B------:R-:W2:Y:S01]  /*1260*/  S2UR UR36, SR_CTAID.Z ;  /* 0x00000000002479c3 */ /* 0x000ea20000002700 */
[----:B----4-:R-:W-:-:S05]  /*1270*/  IADD3 R154, PT, PT, -R154, RZ, RZ ;  /* 0x000000ff9a9a7210 */ /* 0x010fca0007ffe1ff */
[----:B-1----:R-:W-:Y:S01]  /*1280*/  IMAD R154, R3, R154, UR5 ;  /* 0x00000005039a7e24 */ /* 0x002fe2000f8e029a */
[----:B---3--:R-:W-:-:S05]  /*1290*/  IADD3 R143, PT, PT, -R143, RZ, RZ ;  /* 0x000000ff8f8f7210 */ /* 0x008fca0007ffe1ff */
[----:B--2---:R-:W-:Y:S01]  /*12a0*/  IMAD R143, R2, R143, UR4 ;  /* 0x00000004028f7e24 */ /* 0x004fe2000f8e028f */
[----:B------:R-:W-:Y:S06]  /*12b0*/  @!P0 BRA `(.L_x_16) ;  /* 0x0000000000b88947 */ /* 0x000fec0003800000 */
[----:B------:R-:W1:Y:S01]  /*12c0*/  LDC.64 R4, c[0x0][0xb18] ;  /* 0x0002c600ff047b82 */ /* 0x000e620000000a00 */
[----:B------:R-:W-:-:S07]  /*12d0*/  ISETP.NE.AND P0, PT, R9, 0x1, PT ;  /* 0x000000010900780c */ /* 0x000fce0003f05270 */
[----:B------:R-:W2:Y:S08]  /*12e0*/  LDC R10, c[0x0][0xb0c] ;  /* 0x0002c300ff0a7b82 */ /* 0x000eb00000000800 */
[----:B------:R-:W3:Y:S08]  /*12f0*/  LDC R11, c[0x0][0x370] ;  /* 0x0000dc00ff0b7b82 */ /* 0x000ef00000000800 */
[----:B------:R-:W4:Y:S01]  /*1300*/  LDC R12, c[0x0][0x374] ;  /* 0x0000dd00ff0c7b82 */ /* 0x000f220000000800 */
[----:B-1----:R-:W-:-:S07]  /*1310*/  ISETP.NE.AND P1, PT, R4, 0x1, PT ;  /* 0x000000010400780c */ /* 0x002fce0003f25270 */
[----:B------:R-:W3:Y:S01]  /*1320*/  LDC.64 R6, c[0x0][0xb10] ;  /* 0x0002c400ff067b82 */ /* 0x000ee20000000a00 */
[----:B--2---:R-:W-:-:S07]  /*1330*/  ISETP.NE.AND P2, PT, R10, 0x1, PT ;  /* 0x000000010a00780c */ /* 0x004fce0003f45270 */
[----:B------:R-:W1:Y:S08]  /*1340*/  LDC R8, c[0x0][0xb20] ;  /* 0x0002c800ff087b82 */ /* 0x000e700000000800 */
[----:B------:R-:W2:Y:S01]  /*1350*/  LDC.64 R2, c[0x0][0xb28] ;  /* 0x0002ca00ff027b82 */ /* 0x000ea20000000a00 */
[----:B----4-:R-:W-:-:S04]  /*1360*/  IMAD.HI.U32 R13, R12, R5, RZ ;  /* 0x000000050c0d7227 */ /* 0x010fc800078e00ff */
[----:B------:R-:W-:-:S04]  /*1370*/  IMAD.HI.U32 R5, R155, R5, RZ ;  /* 0x000000059b057227 */ /* 0x000fc800078e00ff */
[----:B---3--:R-:W-:-:S04]  /*1380*/  IMAD.HI.U32 R14, R11, R6, RZ ;  /* 0x000000060b0e7227 */ /* 0x008fc800078e00ff */
[----:B------:R-:W-:Y:S01]  /*1390*/  IMAD.HI.U32 R16, R165, R6, RZ ;  /* 0x00000006a5107227 */ /* 0x000fe200078e00ff */
[-C--:B------:R-:W-:Y:S02]  /*13a0*/  @P2 SHF.R.U32.HI R11, RZ, R7.reuse, R14 ;  /* 0x00000007ff0b2219 */ /* 0x080fe4000001160e */
[-C--:B-1----:R-:W-:Y:S02]  /*13b0*/  @P1 SHF.R.U32.HI R12, RZ, R8.reuse, R13 ;  /* 0x00000008ff0c1219 */ /* 0x082fe4000001160d */
[----:B------:R-:W-:Y:S02]  /*13c0*/  SHF.R.U32.HI R8, RZ, R8, R5 ;  /* 0x00000008ff087219 */ /* 0x000fe40000011605 */
[----:B------:R-:W-:Y:S02]  /*13d0*/  SHF.R.U32.HI R16, RZ, R7, R16 ;  /* 0x00000007ff107219 */ /* 0x000fe40000011610 */
[----:B------:R-:W-:Y:S01]  /*13e0*/  SEL R5, R155, R8, !P1 ;  /* 0x000000089b057207 */ /* 0x000fe20004800000 */
[----:B--2---:R-:W-:Y:S01]  /*13f0*/  IMAD.HI.U32 R14, R12, R2, RZ ;  /* 0x000000020c0e7227 */ /* 0x004fe200078e00ff */
[----:B------:R-:W-:-:S03]  /*1400*/  SEL R7, R165, R16, !P2 ;  /* 0x00000010a5077207 */ /* 0x000fc60005000000 */
[----:B------:R-:W-:Y:S01]  /*1410*/  IMAD.HI.U32 R6, R11, R2, RZ ;  /* 0x000000020b067227 */ /* 0x000fe200078e00ff */
[----:B------:R-:W-:-:S04]  /*1420*/  @P0 SHF.R.U32.HI R12, RZ, R3, R14 ;  /* 0x00000003ff0c0219 */ /* 0x000fc8000001160e */
[----:B------:R-:W-:Y:S01]  /*1430*/  @P0 SHF.R.U32.HI R11, RZ, R3, R6 ;  /* 0x00000003ff0b0219 */ /* 0x000fe20000011606 */
[----:B------:R-:W-:-:S04]  /*1440*/  IMAD R12, R12, R9, RZ ;  /* 0x000000090c0c7224 */ /* 0x000fc800078e02ff */
[----:B------:R-:W-:Y:S01]  /*1450*/  IMAD R6, R11, R9, RZ ;  /* 0x000000090b067224 */ /* 0x000fe200078e02ff */
[----:B------:R-:W-:-:S04]  /*1460*/  ISETP.GE.AND P1, PT, R5, R12, PT ;  /* 0x0000000c0500720c */ /* 0x000fc80003f26270 */
[----:B------:R-:W-:Y:S01]  /*1470*/  ISETP.GE.OR P1, PT, R7, R6, P1 ;  /* 0x000000060700720c */ /* 0x000fe20000f26670 */
[----:B------:R-:W-:-:S05]  /*1480*/  IMAD.HI.U32 R6, R5, R2, RZ ;  /* 0x0000000205067227 */ /* 0x000fca00078e00ff */
[----:B------:R-:W-:-:S04]  /*1490*/  SHF.R.U32.HI R6, RZ, R3, R6 ;  /* 0x00000003ff067219 */ /* 0x000fc80000011606 */
[----:B------:R-:W-:-:S03]  /*14a0*/  SEL R6, R5, R6, !P0 ;  /* 0x0000000605067207 */ /* 0x000fc60004000000 */
[----:B------:R-:W-:Y:S01]  /*14b0*/  @!P1 IMAD.HI.U32 R8, R7, R2, RZ ;  /* 0x0000000207089227 */ /* 0x000fe200078e00ff */
[----:B------:R-:W-:-:S04]  /*14c0*/  IADD3 R2, PT, PT, -R6, RZ, RZ ;  /* 0x000000ff06027210 */ /* 0x000fc80007ffe1ff */
[----:B------:R-:W-:Y:S01]  /*14d0*/  @!P1 SHF.R.U32.HI R8, RZ, R3, R8 ;  /* 0x00000003ff089219 */ /* 0x000fe20000011608 */
[----:B------:R-:W-:-:S03]  /*14e0*/  IMAD R2, R9, R2, R5 ;  /* 0x0000000209027224 */ /* 0x000fc600078e0205 */
[----:B------:R-:W-:Y:S02]  /*14f0*/  @!P1 SEL R3, R7, R8, !P0 ;  /* 0x0000000807039207 */ /* 0x000fe40004000000 */
[----:B------:R-:W-:-:S03]  /*1500*/  IADD3 R8, PT, PT, -R5, RZ, RZ ;  /* 0x000000ff05087210 */ /* 0x000fc60007ffe1ff */
[--C-:B------:R-:W-:Y:S02]  /*1510*/  @!P1 IMAD.IADD R6, R6, 0x1, -R3.reuse ;  /* 0x0000000106069824 */ /* 0x100fe400078e0a03 */
[----:B------:R-:W-:Y:S01]  /*1520*/  @!P1 IMAD R3, R2, R11, R3 ;  /* 0x0000000b02039224 */ /* 0x000fe200078e0203 */
[----:B------:R-:W-:Y:S01]  /*1530*/  IADD3 R2, PT, PT, -R7, RZ, RZ ;  /* 0x000000ff07027210 */ /* 0x000fe20007ffe1ff */
[----:B------:R-:W-:Y:S02]  /*1540*/  @!P1 IMAD R5, R6, R9, R7 ;  /* 0x0000000906059224 */ /* 0x000fe400078e0207 */
[----:B------:R-:W-:Y:S02]  /*1550*/  IMAD R8, R4, R8, R155 ;  /* 0x0000000804087224 */ /* 0x000fe400078e029b */
[----:B------:R-:W-:Y:S02]  /*1560*/  @!P1 IMAD.MOV.U32 R7, RZ, RZ, R3 ;  /* 0x000000ffff079224 */ /* 0x000fe400078e0003 */
[----:B------:R-:W-:-:S02]  /*1570*/  IMAD R2, R10, R2, R165 ;  /* 0x000000020a027224 */ /* 0x000fc400078e02a5 */
[----:B------:R-:W-:Y:S02]  /*1580*/  IMAD R155, R5, R4, R8 ;  /* 0x00000004059b7224 */ /* 0x000fe400078e0208 */
[----:B------:R-:W-:Y:S02]  /*1590*/  IMAD R165, R7, R10, R2 ;  /* 0x0000000a07a57224 */ /* 0x000fe400078e0202 */
.L_x_16:
[----:B------:R-:W1:Y:S01]  /*15a0*/  LDCU UR4, c[0x0][0xb30] ;  /* 0x00016600ff0477ac */ /* 0x000e620008000800 */
[----:B------:R-:W2:Y:S08]  /*15b0*/  S2UR UR37, SR_CgaCtaId ;  /* 0x00000000002579c3 */ /* 0x000eb00000008800 */
[----:B------:R-:W3:Y:S01]  /*15c0*/  LDC R72, c[0x0][0xb24] ;  /* 0x0002c900ff487b82 */ /* 0x000ee20000000800 */
[----:B-1----:R-:W-:-:S09]  /*15d0*/  UISETP.NE.AND UP1, UPT, UR4, 0x1, UPT ;  /* 0x000000010400788c */ /* 0x002fd2000bf25270 */
[----:B--2---:R-:W-:Y:S05]  /*15e0*/  BRA.U UP1, `(.L_x_17) ;  /* 0x0000000101407547 */ /* 0x004fea000b800000 */
[----:B------:R-:W1:Y:S08]  /*15f0*/  LDC.64 R4, c[0x0][0xb10] ;  /* 0x0002c400ff047b82 */ /* 0x000e700000000a00 */
[----:B------:R-:W2:Y:S08]  /*1600*/  LDC.64 R2, c[0x0][0xb18] ;  /* 0x0002c600ff027b82 */ /* 0x000eb00000000a00 */
[----:B------:R-:W4:Y:S08]  /*1610*/  LDC R6, c[0x0][0xb20] ;  /* 0x0002c800ff067b82 */ /* 0x000f300000000800 */
[----:B------:R-:W3:Y:S01]  /*1620*/  LDC R8, c[0x0][0xb0c] ;  /* 0x0002c300ff087b82 */ /* 0x000ee20000000800 */
[----:B-1----:R-:W-:-:S05]  /*1630*/  IMAD.HI.U32 R4, R165, R4, RZ ;  /* 0x00000004a5047227 */ /* 0x002fca00078e00ff */
[----:B------:R-:W-:Y:S01]  /*1640*/  SHF.R.U32.HI R4, RZ, R5, R4 ;  /* 0x00000005ff047219 */ /* 0x000fe20000011604 */
[----:B--2---:R-:W-:Y:S01]  /*1650*/  IMAD.HI.U32 R3, R155, R3, RZ ;  /* 0x000000039b037227 */ /* 0x004fe200078e00ff */
[----:B------:R-:W-:-:S04]  /*1660*/  ISETP.NE.AND P0, PT, R2, 0x1, PT ;  /* 0x000000010200780c */ /* 0x000fc80003f05270 */
[----:B----4-:R-:W-:-:S04]  /*1670*/  SHF.R.U32.HI R6, RZ, R6, R3 ;  /* 0x00000006ff067219 */ /* 0x010fc80000011603 */
[----:B------:R-:W-:Y:S02]  /*1680*/  SEL R3, R155, R6, !P0 ;  /* 0x000000069b037207 */ /* 0x000fe40004000000 */
[----:B---3--:R-:W-:-:S04]  /*1690*/  ISETP.NE.AND P1, PT, R8, 0x1, PT ;  /* 0x000000010800780c */ /* 0x008fc80003f25270 */
[----:B------:R-:W-:-:S05]  /*16a0*/  SEL R4, R165, R4, !P1 ;  /* 0x00000004a5047207 */ /* 0x000fca0004800000 */
[----:B------:R-:W-:Y:S02]  /*16b0*/  IMAD.IADD R5, R3, 0x1, -R4 ;  /* 0x0000000103057824 */ /* 0x000fe400078e0a04 */
[----:B------:R-:W-:Y:S02]  /*16c0*/  IMAD.IADD R3, R4, 0x1, -R3 ;  /* 0x0000000104037824 */ /* 0x000fe400078e0a03 */
[----:B------:R-:W-:Y:S02]  /*16d0*/  IMAD R165, R5, R8, R165 ;  /* 0x0000000805a57224 */ /* 0x000fe400078e02a5 */
[----:B------:R-:W-:-:S07]  /*16e0*/  IMAD R155, R3, R2, R155 ;  /* 0x00000002039b7224 */ /* 0x000fce00078e029b */
.L_x_17:
[----:B------:R-:W-:Y:S01]  /*16f0*/  BAR.SYNC.DEFER_BLOCKING 0x0 ;  /* 0x0000000000007b1d */ /* 0x000fe20000010000 */
[----:B------:R-:W-:Y:S01]  /*1700*/  UISETP.NE.AND UP1, UPT, UR8, 0x2, UPT ;  /* 0x000000020800788c */ /* 0x000fe2000bf25270 */
[----:B------:R-:W-:Y:S02]  /*1710*/  ISETP.NE.OR P5, PT, R0, 0x2, !P5 ;  /* 0x000000020000780c */ /* 0x000fe40006fa5670 */
[----:B------:R-:W-:-:S06]  /*1720*/  LOP3.LUT R2, R166, 0x1f, RZ, 0xc0, !PT ;  /* 0x0000001fa6027812 */ /* 0x000fcc00078ec0ff */
[----:B------:R-:W-:Y:S05]  /*1730*/  BRA.U UP1, `(.L_x_18) ;  /* 0x0000002101947547 */ /* 0x000fea000b800000 */
[----:B------:R-:W1:Y:S01]  /*1740*/  LDCU UR13, c[0x0][0x38c] ;  /* 0x00007180ff0d77ac */ /* 0x000e620008000800 */
[----:B------:R-:W2:Y:S01]  /*1750*/  LDC R9, c[0x0][0x370] ;  /* 0x0000dc00ff097b82 */ /* 0x000ea20000000800 */
[----:B------:R-:W-:Y:S01]  /*1760*/  PLOP3.LUT P1, PT, PT, PT, UP2, 0x80, 0x8 ;  /* 0x000000000008781c */ /* 0x000fe20003f2f028 */
[----:B------:R-:W-:Y:S01]  /*1770*/  IMAD.MOV.U32 R15, RZ, RZ, 0x1 ;  /* 0x00000001ff0f7424 */ /* 0x000fe200078e00ff */
[----:B------:R-:W-:Y:S01]  /*1780*/  ISETP.EQ.OR P4, PT, R2, RZ, P5 ;  /* 0x000000ff0200720c */ /* 0x000fe20002f82670 */
[----:B------:R-:W-:Y:S01]  /*1790*/  IMAD.MOV.U32 R14, RZ, RZ, RZ ;  /* 0x000000ffff0e7224 */ /* 0x000fe200078e00ff */
[----:B------:R-:W-:Y:S02]  /*17a0*/  PLOP3.LUT P1, PT, P1, PT, PT, 0x8, 0x80 ;  /* 0x000000000080781c */ /* 0x000fe40000f2e170 */
[----:B------:R-:W-:Y:S01]  /*17b0*/  CS2R R12, SRZ ;  /* 0x00000000000c7805 */ /* 0x000fe2000001ff00 */
[----:B------:R-:W-:Y:S01]  /*17c0*/  IMAD.MOV.U32 R10, RZ, RZ, 0x1 ;  /* 0x00000001ff0a7424 */ /* 0x000fe200078e00ff */
[----:B------:R-:W4:Y:S01]  /*17d0*/  LDC R0, c[0x0][0x374] ;  /* 0x0000dd00ff007b82 */ /* 0x000f220000000800 */
[----:B------:R-:W2:Y:S01]  /*17e0*/  LDCU.64 UR22, c[0x0][0x348] ;  /* 0x00006900ff1677ac */ /* 0x000ea20008000a00 */
[----:B------:R-:W-:Y:S01]  /*17f0*/  UMOV UR6, URZ ;  /* 0x000000ff00067c82 */ /* 0x000fe20008000000 */
[----:B-1----:R-:W-:-:S04]  /*1800*/  UIADD3 UR5, UPT, UPT, UR13, 0x1f, URZ ;  /* 0x0000001f0d057890 */ /* 0x002fc8000fffe0ff */
[----:B------:R-:W-:-:S04]  /*1810*/  USHF.R.S32.HI UR4, URZ, 0x1f, UR5 ;  /* 0x0000001fff047899 */ /* 0x000fc80008011405 */
[----:B------:R-:W-:-:S04]  /*1820*/  ULEA.HI UR4, UR4, UR5, URZ, 0x5 ;  /* 0x0000000504047291 */ /* 0x000fc8000f8f28ff */
[----:B------:R-:W-:Y:S02]  /*1830*/  USHF.R.S32.HI UR15, URZ, 0x5, UR4 ;  /* 0x00000005ff0f7899 */ /* 0x000fe40008011404 */
[----:B------:R-:W-:Y:S02]  /*1840*/  UIADD3 UR4, UPT, UPT, UR13, -0x1, URZ ;  /* 0xffffffff0d047890 */ /* 0x000fe4000fffe0ff */
[----:B------:R-:W-:Y:S02]  /*1850*/  UISETP.LT.U32.AND UP0, UPT, UR15, 0x22, UPT ;  /* 0x000000220f00788c */ /* 0x000fe4000bf01070 */
[----:B------:R-:W-:Y:S02]  /*1860*/  UISETP.GE.U32.AND UP1, UPT, UR4, -0x3f, UPT ;  /* 0xffffffc10400788c */ /* 0x000fe4000bf26070 */
[----:B------:R-:W-:Y:S02]  /*1870*/  USEL UR14, UR15, 0x22, UP0 ;  /* 0x000000220f0e7887 */ /* 0x000fe40008000000 */
[----:B------:R-:W-:-:S02]  /*1880*/  UIADD3 UR13, UPT, UPT, UR13, 0x3e, URZ ;  /* 0x0000003e0d0d7890 */ /* 0x000fc4000fffe0ff */
[----:B------:R-:W-:Y:S02]  /*1890*/  UIADD3 UR5, UPT, UPT, UR14, -0x1, URZ ;  /* 0xffffffff0e057890 */ /* 0x000fe4000fffe0ff */
[----:B------:R-:W-:-:S03]  /*18a0*/  UIADD3 UR7, UPT, UPT, UR15, -UR14, URZ ;  /* 0x8000000e0f077290 */ /* 0x000fc6000fffe0ff */
[----:B------:R-:W-:-:S04]  /*18b0*/  @UP1 UIADD3 UR5, UPT, UPT, UR14, URZ, URZ ;  /* 0x000000ff0e051290 */ /* 0x000fc8000fffe0ff */
[----:B--2---:R-:W-:-:S12]  /*18c0*/  UIADD3 UR5, UPT, UPT, UR5, 0x1, URZ ;  /* 0x0000000105057890 */ /* 0x004fd8000fffe0ff */
.L_x_36:
[----:B------:R-:W-:Y:S01]  /*18d0*/  UISETP.NE.AND UP0, UPT, UR37, URZ, UPT ;  /* 0x000000ff2500728c */ /* 0x000fe2000bf05270 */
[----:B------:R-:W1:Y:S08]  /*18e0*/  S2UR UR37, SR_CgaCtaId ;  /* 0x00000000002579c3 */ /* 0x000e700000008800 */
[----:B------:R-:W-:Y:S05]  /*18f0*/  BRA.U UP0, `(.L_x_19) ;  /* 0x0000000100347547 */ /* 0x000fea000b800000 */
[----:B------:R-:W2:Y:S01]  /*1900*/  S2R R2, SR_CgaCtaId ;  /* 0x0000000000027919 */ /* 0x000ea20000008800 */
[----:B------:R-:W-:-:S04]  /*1910*/  MOV R3, 0x400 ;  /* 0x0000040000037802 */ /* 0x000fc80000000f00 */
[----:B--2---:R-:W-:Y:S02]  /*1920*/  LEA R3, R2, R3, 0x18 ;  /* 0x0000000302037211 */ /* 0x004fe400078ec0ff */
[----:B------:R-:W-:-:S03]  /*1930*/  SHF.L.U32 R2, R10, 0x1f, RZ ;  /* 0x0000001f0a027819 */ /* 0x000fc600000006ff */
[----:B------:R-:W-:-:S04]  /*1940*/  IMAD R3, R12, 0x8, R3 ;  /* 0x000000080c037824 */ /* 0x000fc800078e0203 */
[----:B------:R-:W2:Y:S02]  /*1950*/  SYNCS.PHASECHK.TRANS64.TRYWAIT P0, [R3+URZ+0x2b0], R2 ;  /* 0x0002b002030075a7 */ /* 0x000ea400080011ff */
[----:B--2---:R-:W-:Y:S05]  /*1960*/  @!P0 BRA `(.L_x_20) ;  /* 0x0000006000d48947 */ /* 0x004fea0003800000 */
.L_x_126:
[----:B------:R-:W-:Y:S01]  /*1970*/  VIADD R12, R12, 0x1 ;  /* 0x000000010c0c7836 */ /* 0x000fe20000000000 */
[----:B------:R2:W-:Y:S04]  /*1980*/  SYNCS.ARRIVE.TRANS64.A1T0 RZ, [R3+URZ+0x2a0], RZ ;  /* 0x0002a0ff03ff79a7 */ /* 0x0005e800081000ff */
[----:B------:R-:W-:-:S04]  /*1990*/  ISETP.NE.AND P0, PT, R12, 0x2, PT ;  /* 0x000000020c00780c */ /* 0x000fc80003f05270 */
[----:B------:R-:W-:Y:S02]  /*19a0*/  SEL R12, R12, RZ, P0 ;  /* 0x000000ff0c0c7207 */ /* 0x000fe40000000000 */
[----:B--2---:R-:W-:-:S04]  /*19b0*/  SEL R3, RZ, 0x1, P0 ;  /* 0x00000001ff037807 */ /* 0x004fc80000000000 */
[----:B------:R-:W-:-:S07]  /*19c0*/  LOP3.LUT R10, R10, R3, RZ, 0x3c, !PT ;  /* 0x000000030a0a7212 */ /* 0x000fce00078e3cff */
.L_x_19:
[----:B------:R-:W-:Y:S01]  /*19d0*/  UMOV UR4, 0x400 ;  /* 0x0000040000047882 */ /* 0x000fe20000000000 */
[----:B------:R-:W-:Y:S01]  /*19e0*/  SHF.L.U32 R2, R15, 0x1f, RZ ;  /* 0x0000001f0f027819 */ /* 0x000fe200000006ff */
[----:B-1----:R-:W-:Y:S01]  /*19f0*/  ULEA UR4, UR37, UR4, 0x18 ;  /* 0x0000000425047291 */ /* 0x002fe2000f8ec0ff */
[----:B------:R-:W-:Y:S01]  /*1a00*/  R2UR UR34, R165 ;  /* 0x00000000a52272ca */ /* 0x000fe200000e0000 */
[----:B------:R-:W-:Y:S01]  /*1a10*/  UISETP.GE.U32.AND UP0, UPT, UR13, 0x3f, UPT ;  /* 0x0000003f0d00788c */ /* 0x000fe2000bf06070 */
[----:B------:R-:W-:Y:S01]  /*1a20*/  R2UR UR11, R155 ;  /* 0x000000009b0b72ca */ /* 0x000fe200000e0000 */
[----:B------:R-:W-:Y:S01]  /*1a30*/  ULEA UR8, UR6, UR4, 0x3 ;  /* 0x0000000406087291 */ /* 0x000fe2000f8e18ff */
[----:B------:R-:W-:-:S08]  /*1a40*/  UMOV UR24, URZ ;  /* 0x000000ff00187c82 */ /* 0x000fd00008000000 */
[----:B------:R1:W2:Y:S01]  /*1a50*/  SYNCS.PHASECHK.TRANS64.TRYWAIT P0, [UR8+0x110], R2 ;  /* 0x00011002ff0075a7 */ /* 0x0002a20008001108 */
[----:B------:R-:W-:Y:S02]  /*1a60*/  USHF.L.U32 UR34, UR34, 0x7, URZ ;  /* 0x0000000722227899 */ /* 0x000fe400080006ff */
[----:B------:R-:W-:Y:S01]  /*1a70*/  USHF.L.U32 UR11, UR11, 0x6, URZ ;  /* 0x000000060b0b7899 */ /* 0x000fe200080006ff */
[----:B------:R-:W-:Y:S11]  /*1a80*/  BRA.U !UP0, `(.L_x_21) ;  /* 0x0000000108a87547 */ /* 0x000ff6000b800000 */
[----:B------:R-:W-:Y:S01]  /*1a90*/  UMOV UR16, URZ ;  /* 0x000000ff00107c82 */ /* 0x000fe20008000000 */
[----:B------:R-:W-:-:S05]  /*1aa0*/  UMOV UR17, UR6 ;  /* 0x0000000600117c82 */ /* 0x000fca0008000000 */
.L_x_26:
[----:B-1----:R-:W-:Y:S01]  /*1ab0*/  ULEA UR33, UR17, UR4, 0x3 ;  /* 0x0000000411217291 */ /* 0x002fe2000f8e18ff */
[----:B--2---:R-:W-:Y:S01]  /*1ac0*/  @!P5 MOV R3, 0x1800 ;  /* 0x000018000003d802 */ /* 0x004fe20000000f00 */
[----:B--2---:R-:W-:Y:S10]  /*1ad0*/  @P0 BRA `(.L_x_22) ;  /* 0x00000000000c0947 */ /* 0x004ff40003800000 */
[----:B------:R-:W-:-:S04]  /*1ae0*/  SHF.L.U32 R5, R15, 0x1f, RZ ;  /* 0x0000001f0f057819 */ /* 0x000fc800000006ff */
[----:B------:R-:W2:Y:S02]  /*1af0*/  SYNCS.PHASECHK.TRANS64.TRYWAIT P0, [UR33+0x110], R5 ;  /* 0x00011005ff0075a7 */ /* 0x000ea40008001121 */
[----:B--2---:R-:W-:Y:S05]  /*1b00*/  @!P0 BRA `(.L_x_23) ;  /* 0x0000006000808947 */ /* 0x004fea0003800000 */
.L_x_22:
[----:B------:R2:W-:Y:S01]  /*1b10*/  @!P5 SYNCS.ARRIVE.TRANS64 RZ, [UR33], R3 ;  /* 0x00000003ffffd9a7 */ /* 0x0005e20008000021 */
[----:B------:R-:W-:Y:S04]  /*1b20*/  BSSY.RECONVERGENT B0, `(.L_x_24) ;  /* 0x0000003000007945 */ /* 0x000fe80003800200 */
[----:B------:R-:W-:Y:S05]  /*1b30*/  @P4 BRA `(.L_x_25) ;  /* 0x0000000000044947 */ /* 0x000fea0003800000 */
[----:B------:R-:W-:Y:S05]  /*1b40*/  BPT.TRAP 0x1 ;  /* 0x000000040000795c */ /* 0x000fea0000300000 */
.L_x_25:
[----:B------:R-:W-:Y:S05]  /*1b50*/  BSYNC.RECONVERGENT B0 ;  /* 0x0000000000007941 */ /* 0x000fea0003800200 */
.L_x_24:
[----:B------:R-:W-:Y:S02]  /*1b60*/  UIADD3 UR6, UPT, UPT, UR17, 0x1, URZ ;  /* 0x0000000111067890 */ /* 0x000fe4000fffe0ff */
[----:B------:R-:W-:Y:S02]  /*1b70*/  ULEA UR32, UR17, UR4, 0xc ;  /* 0x0000000411207291 */ /* 0x000fe4000f8e60ff */
[----:B------:R-:W-:Y:S02]  /*1b80*/  UISETP.NE.AND UP0, UPT, UR6, 0x22, UPT ;  /* 0x000000220600788c */ /* 0x000fe4000bf05270 */
[----:B------:R-:W-:Y:S02]  /*1b90*/  UIADD3 UR26, UP1, UPT, UR22, 0x80, URZ ;  /* 0x00000080161a7890 */ /* 0x000fe4000ff3e0ff */
[----:B------:R-:W-:Y:S02]  /*1ba0*/  USEL UR9, URZ, 0x1, UP0 ;  /* 0x00000001ff097887 */ /* 0x000fe40008000000 */
[----:B------:R-:W-:-:S02]  /*1bb0*/  USEL UR6, UR6, URZ, UP0 ;  /* 0x000000ff06067287 */ /* 0x000fc40008000000 */
[----:B------:R-:W-:Y:S02]  /*1bc0*/  UIADD3 UR20, UP0, UPT, UR22, 0x180, URZ ;  /* 0x0000018016147890 */ /* 0x000fe4000ff1e0ff */
[----:B------:R-:W-:Y:S01]  /*1bd0*/  ULEA UR8, UR6, UR4, 0x3 ;  /* 0x0000000406087291 */ /* 0x000fe2000f8e18ff */
[----:B------:R-:W-:Y:S01]  /*1be0*/  LOP3.LUT R15, R15, UR9, RZ, 0x3c, !PT ;  /* 0x000000090f0f7c12 */ /* 0x000fe2000f8e3cff */
[----:B------:R-:W-:Y:S02]  /*1bf0*/  USHF.L.U32 UR35, UR16, 0x5, URZ ;  /* 0x0000000510237899 */ /* 0x000fe400080006ff */
[----:B------:R-:W-:Y:S01]  /*1c00*/  UIADD3.X UR27, UPT, UPT, URZ, UR23, URZ, UP1, !UPT ;  /* 0x00000017ff1b7290 */ /* 0x000fe20008ffe4ff */
[----:B-1----:R-:W-:Y:S01]  /*1c10*/  SHF.L.U32 R2, R15, 0x1f, RZ ;  /* 0x0000001f0f027819 */ /* 0x002fe200000006ff */
[----:B------:R-:W-:Y:S02]  /*1c20*/  UIADD3 UR32, UPT, UPT, UR32, 0x4600, URZ ;  /* 0x0000460020207890 */ /* 0x000fe4000fffe0ff */
[----:B------:R-:W-:Y:S01]  /*1c30*/  UIADD3.X UR21, UPT, UPT, URZ, UR23, URZ, UP0, !UPT ;  /* 0x00000017ff157290 */ /* 0x000fe200087fe4ff */
[----:B------:R1:W1:Y:S01]  /*1c40*/  SYNCS.PHASECHK.TRANS64.TRYWAIT P0, [UR8+0x110], R2 ;  /* 0x00011002ff0075a7 */ /* 0x0002620008001108 */
[----:B------:R-:W-:Y:S01]  /*1c50*/  ULEA UR8, UR17, UR4, 0xb ;  /* 0x0000000411087291 */ /* 0x000fe2000f8e58ff */
[----:B------:R-:W-:Y:S01]  /*1c60*/  UMOV UR18, 0x0 ;  /* 0x0000000000127882 */ /* 0x000fe20000000000 */
[----:B------:R-:W-:-:S02]  /*1c70*/  UMOV UR19, 0x10000000 ;  /* 0x1000000000137882 */ /* 0x000fc40000000000 */
[----:B------:R-:W-:Y:S01]  /*1c80*/  UIADD3 UR8, UPT, UPT, UR8, 0x26600, URZ ;  /* 0x0002660008087890 */ /* 0x000fe2000fffe0ff */
[----:B------:R1:W-:Y:S01]  /*1c90*/  UTMALDG.3D [UR32], [UR26], desc[UR18] ;  /* 0x000012201a0075b4 */ /* 0x0003e20008011000 */
[----:B------:R-:W-:Y:S01]  /*1ca0*/  UMOV UR12, UR36 ;  /* 0x00000024000c7c82 */ /* 0x000fe20008000000 */
[----:B------:R-:W-:Y:S01]  /*1cb0*/  UMOV UR9, UR33 ;  /* 0x0000002100097c82 */ /* 0x000fe20008000000 */
[----:B------:R-:W-:Y:S01]  /*1cc0*/  UMOV UR10, UR35 ;  /* 0x00000023000a7c82 */ /* 0x000fe20008000000 */
[----:B------:R-:W-:Y:S01]  /*1cd0*/  UIADD3 UR16, UPT, UPT, UR16, 0x1, URZ ;  /* 0x0000000110107890 */ /* 0x000fe2000fffe0ff */
[----:B------:R-:W-:Y:S01]  /*1ce0*/  UMOV UR24, UR5 ;  /* 0x0000000500187c82 */ /* 0x000fe20008000000 */
[----:B------:R-:W-:Y:S02]  /*1cf0*/  UMOV UR17, UR6 ;  /* 0x0000000600117c82 */ /* 0x000fe40008000000 */
[----:B------:R1:W-:Y:S01]  /*1d00*/  UTMALDG.3D [UR8], [UR20], desc[UR18] ;  /* 0x00001208140075b4 */ /* 0x0003e20008011000 */
[----:B------:R-:W-:-:S09]  /*1d10*/  UISETP.NE.AND UP0, UPT, UR16, UR5, UPT ;  /* 0x000000051000728c */ /* 0x000fd2000bf05270 */
[----:B------:R-:W-:Y:S05]  /*1d20*/  BRA.U UP0, `(.L_x_26) ;  /* 0xfffffffd00607547 */ /* 0x000fea000b83ffff */
.L_x_21:
[----:B-1----:R-:W-:Y:S01]  /*1d30*/  ULEA UR8, UR6, UR4, 0x3 ;  /* 0x0000000406087291 */ /* 0x002fe2000f8e18ff */
[----:B------:R-:W-:Y:S01]  /*1d40*/  SHF.L.U32 R2, R15, 0x1f, RZ ;  /* 0x0000001f0f027819 */ /* 0x000fe200000006ff */
[----:B------:R-:W-:Y:S01]  /*1d50*/  @!P1 SYNCS.ARRIVE.TRANS64.A1T0 RZ, [UR4+0x238], RZ ;  /* 0x000238ffffff99a7 */ /* 0x000fe20008100004 */
[----:B------:R-:W-:-:S06]  /*1d60*/  UISETP.GT.AND UP0, UPT, UR15, UR14, UPT ;  /* 0x0000000e0f00728c */ /* 0x000fcc000bf04270 */
[----:B--2---:R1:W2:Y:S03]  /*1d70*/  SYNCS.PHASECHK.TRANS64.TRYWAIT P0, [UR8+0x110], R2 ;  /* 0x00011002ff0075a7 */ /* 0x0042a60008001108 */
[----:B------:R-:W-:Y:S05]  /*1d80*/  BRA.U !UP0, `(.L_x_27) ;  /* 0x0000000108ac7547 */ /* 0x000fea000b800000 */
[----:B------:R-:W-:Y:S01]  /*1d90*/  UIADD3 UR21, UPT, UPT, UR7, UR24, URZ ;  /* 0x0000001807157290 */ /* 0x000fe2000fffe0ff */
[----:B------:R-:W-:-:S11]  /*1da0*/  UMOV UR25, UR6 ;  /* 0x0000000600197c82 */ /* 0x000fd60008000000 */
.L_x_32:
[----:B-1----:R-:W-:Y:S01]  /*1db0*/  ULEA UR17, UR25, UR4, 0x3 ;  /* 0x0000000419117291 */ /* 0x002fe2000f8e18ff */
[----:B--2---:R-:W-:Y:S01]  /*1dc0*/  @!P5 MOV R3, 0x1800 ;  /* 0x000018000003d802 */ /* 0x004fe20000000f00 */
[----:B--2---:R-:W-:Y:S10]  /*1dd0*/  @P0 BRA `(.L_x_28) ;  /* 0x00000000000c0947 */ /* 0x004ff40003800000 */
[----:B------:R-:W-:-:S04]  /*1de0*/  SHF.L.U32 R5, R15, 0x1f, RZ ;  /* 0x0000001f0f057819 */ /* 0x000fc800000006ff */
[----:B------:R-:W2:Y:S02]  /*1df0*/  SYNCS.PHASECHK.TRANS64.TRYWAIT P0, [UR17+0x110], R5 ;  /* 0x00011005ff0075a7 */ /* 0x000ea40008001111 */
[----:B--2---:R-:W-:Y:S05]  /*1e00*/  @!P0 BRA `(.L_x_29) ;  /* 0x0000005c00d88947 */ /* 0x004fea0003800000 */
.L_x_28:
[----:B------:R2:W-:Y:S01]  /*1e10*/  @!P5 SYNCS.ARRIVE.TRANS64 RZ, [UR17], R3 ;  /* 0x00000003ffffd9a7 */ /* 0x0005e20008000011 */
[----:B------:R-:W-:Y:S04]  /*1e20*/  BSSY.RECONVERGENT B0, `(.L_x_30) ;  /* 0x0000003000007945 */ /* 0x000fe80003800200 */
[----:B------:R-:W-:Y:S05]  /*1e30*/  @P4 BRA `(.L_x_31) ;  /* 0x0000000000044947 */ /* 0x000fea0003800000 */
[----:B------:R-:W-:Y:S05]  /*1e40*/  BPT.TRAP 0x1 ;  /* 0x000000040000795c */ /* 0x000fea0000300000 */
.L_x_31:
[----:B------:R-:W-:Y:S05]  /*1e50*/  BSYNC.RECONVERGENT B0 ;  /* 0x0000000000007941 */ /* 0x000fea0003800200 */
.L_x_30:
        /* <DEDUP_REMOVED lines=10> */
[----:B------:R-:W-:Y:S01]  /*1f00*/  UIADD3 UR16, UPT, UPT, UR16, 0x4600, URZ ;  /* 0x0000460010107890 */ /* 0x000fe2000fffe0ff */
[----:B-1----:R-:W-:Y:S01]  /*1f10*/  SHF.L.U32 R2, R15, 0x1f, RZ ;  /* 0x0000001f0f027819 */ /* 0x002fe200000006ff */
[----:B------:R-:W-:Y:S02]  /*1f20*/  UIADD3.X UR31, UPT, UPT, URZ, UR23, URZ, UP1, !UPT ;  /* 0x00000017ff1f7290 */ /* 0x000fe40008ffe4ff */
[----:B------:R-:W-:Y:S01]  /*1f30*/  UIADD3.X UR29, UPT, UPT, URZ, UR23, URZ, UP0, !UPT ;  /* 0x00000017ff1d7290 */ /* 0x000fe200087fe4ff */
[----:B------:R1:W1:Y:S01]  /*1f40*/  SYNCS.PHASECHK.TRANS64.TRYWAIT P0, [UR8+0x110], R2 ;  /* 0x00011002ff0075a7 */ /* 0x0002620008001108 */
[----:B------:R-:W-:Y:S01]  /*1f50*/  ULEA UR8, UR25, UR4, 0xb ;  /* 0x0000000419087291 */ /* 0x000fe2000f8e58ff */
[----:B------:R-:W-:Y:S01]  /*1f60*/  UMOV UR26, 0x0 ;  /* 0x00000000001a7882 */ /* 0x000fe20000000000 */
[----:B------:R-:W-:-:S02]  /*1f70*/  UMOV UR27, 0x10000000 ;  /* 0x10000000001b7882 */ /* 0x000fc40000000000 */
[----:B------:R-:W-:Y:S01]  /*1f80*/  UIADD3 UR8, UPT, UPT, UR8, 0x26600, URZ ;  /* 0x0002660008087890 */ /* 0x000fe2000fffe0ff */
[----:B------:R-:W-:Y:S01]  /*1f90*/  UMOV UR18, UR34 ;  /* 0x0000002200127c82 */ /* 0x000fe20008000000 */
[----:B------:R-:W-:Y:S01]  /*1fa0*/  UMOV UR20, UR36 ;  /* 0x0000002400147c82 */ /* 0x000fe20008000000 */
[----:B------:R-:W-:Y:S01]  /*1fb0*/  UMOV UR12, UR36 ;  /* 0x00000024000c7c82 */ /* 0x000fe20008000000 */
[----:B------:R-:W-:Y:S01]  /*1fc0*/  UMOV UR9, UR17 ;  /* 0x0000001100097c82 */ /* 0x000fe20008000000 */
[----:B------:R-:W-:Y:S01]  /*1fd0*/  UMOV UR10, UR19 ;  /* 0x00000013000a7c82 */ /* 0x000fe20008000000 */
[----:B------:R1:W-:Y:S01]  /*1fe0*/  UTMALDG.3D [UR16], [UR30], desc[UR26] ;  /* 0x00001a101e0075b4 */ /* 0x0003e20008011000 */
[----:B------:R-:W-:Y:S01]  /*1ff0*/  UIADD3 UR24, UPT, UPT, UR24, 0x1, URZ ;  /* 0x0000000118187890 */ /* 0x000fe2000fffe0ff */
[----:B------:R-:W-:-:S03]  /*2000*/  UMOV UR25, UR6 ;  /* 0x0000000600197c82 */ /* 0x000fc60008000000 */
[----:B------:R-:W-:Y:S01]  /*2010*/  UISETP.NE.AND UP0, UPT, UR24, UR21, UPT ;  /* 0x000000151800728c */ /* 0x000fe2000bf05270 */
[----:B------:R1:W-:Y:S08]  /*2020*/  UTMALDG.3D [UR8], [UR28], desc[UR26] ;  /* 0x00001a081c0075b4 */ /* 0x0003f00008011000 */
[----:B------:R-:W-:Y:S05]  /*2030*/  BRA.U UP0, `(.L_x_32) ;  /* 0xfffffffd005c7547 */ /* 0x000fea000b83ffff */
.L_x_27:
[C---:B-1----:R-:W-:Y:S01]  /*2040*/  LEA R2, R14.reuse, UR4, 0x3 ;  /* 0x000000040e027c11 */ /* 0x042fe2000f8e18ff */
[----:B------:R-:W-:Y:S01]  /*2050*/  NOP ;  /* 0x0000000000007918 */ /* 0x000fe20000000000 */
[----:B--2---:R-:W-:Y:S02]  /*2060*/  SHF.L.U32 R3, R13, 0x1f, RZ ;  /* 0x0000001f0d037819 */ /* 0x004fe400000006ff */
[----:B------:R-:W-:Y:S02]  /*2070*/  LEA R4, R14, UR4, 0x4 ;  /* 0x000000040e047c11 */ /* 0x000fe4000f8e20ff */
[----:B------:R-:W1:Y:S02]  /*2080*/  SYNCS.PHASECHK.TRANS64.TRYWAIT P0, [R2+URZ+0x240], R3 ;  /* 0x00024003020075a7 */ /* 0x000e6400080011ff */
[----:B-1----:R-:W-:Y:S05]  /*2090*/  @!P0 BRA `(.L_x_33) ;  /* 0x0000005c004c8947 */ /* 0x002fea0003800000 */
.L_x_129:
[----:B------:R-:W2:Y:S01]  /*20a0*/  LDS.128 R4, [R4+0x2d0] ;  /* 0x0002d00004047984 */ /* 0x000ea20000000c00 */
[----:B---3--:R-:W-:Y:S01]  /*20b0*/  ISETP.GE.AND P0, PT, R72, 0x1, PT ;  /* 0x000000014800780c */ /* 0x008fe20003f06270 */
[----:B-1----:R-:W-:Y:S01]  /*20c0*/  VIADD R2, R2, 0x250 ;  /* 0x0000025002027836 */ /* 0x002fe20000000000 */
[----:B------:R-:W-:Y:S01]  /*20d0*/  @!PT LDS RZ, [RZ] ;  /* 0x00000000fffff984 */ /* 0x000fe20000000800 */
[----:B------:R-:W-:Y:S01]  /*20e0*/  @!PT LDS RZ, [RZ] ;  /* 0x00000000fffff984 */ /* 0x000fe20000000800 */
[----:B------:R-:W-:Y:S01]  /*20f0*/  @!PT LDS RZ, [RZ] ;  /* 0x00000000fffff984 */ /* 0x000fe20000000800 */
[----:B------:R-:W-:Y:S01]  /*2100*/  @!PT LDS RZ, [RZ] ;  /* 0x00000000fffff984 */ /* 0x000fe20000000800 */
[----:B------:R1:W-:Y:S06]  /*2110*/  MEMBAR.ALL.CTA ;  /* 0x0000000000007992 */ /* 0x0003ec0000008000 */
[----:B-1----:R-:W1:Y:S01]  /*2120*/  FENCE.VIEW.ASYNC.S ;  /* 0x00000000000073c6 */ /* 0x002e620000000000 */
[----:B------:R-:W-:-:S04]  /*2130*/  PRMT R2, RZ, 0x654, R2 ;  /* 0x00000654ff027816 */ /* 0x000fc80000000002 */
[----:B-1----:R1:W-:Y:S01]  /*2140*/  SYNCS.ARRIVE.TRANS64.RED.A1T0 RZ, [R2+URZ], RZ ;  /* 0x000000ff02ff79a7 */ /* 0x0023e200081004ff */
[----:B--2---:R-:W-:-:S13]  /*2150*/  LOP3.LUT P2, RZ, R6, 0x1, RZ, 0xc0, !PT ;  /* 0x0000000106ff7812 */ /* 0x004fda000784c0ff */
[----:B------:R-:W-:Y:S01]  /*2160*/  @P2 SHF.R.U32.HI R3, RZ, 0x10, R5 ;  /* 0x00000010ff032819 */ /* 0x000fe20000011605 */
[----:B------:R-:W-:Y:S01]  /*2170*/  VOTEU.ANY UP0, P2 ;  /* 0x0000000000ff7886 */ /* 0x000fe20001000100 */
[----:B------:R-:W-:Y:S02]  /*2180*/  @P2 MOV R11, R4 ;  /* 0x00000004000b2202 */ /* 0x000fe40000000f00 */
[----:B------:R-:W-:Y:S02]  /*2190*/  @P2 R2UR.BROADCAST UR8, R3 ;  /* 0x00000000030822ca */ /* 0x000fe400008e0000 */
[----:B------:R-:W-:-:S11]  /*21a0*/  @P2 LOP3.LUT R8, R5, 0xffff, RZ, 0xc0, !PT ;  /* 0x0000ffff05082812 */ /* 0x000fd600078ec0ff */
[----:B------:R-:W-:Y:S01]  /*21b0*/  @UP0 UMOV UR36, UR8 ;  /* 0x0000000800240c82 */ /* 0x000fe20008000000 */
[----:B-1----:R-:W-:Y:S05]  /*21c0*/  @!P0 BRA `(.L_x_34) ;  /* 0x0000000000b88947 */ /* 0x002fea0003800000 */
[----:B------:R-:W4:Y:S01]  /*21d0*/  LDC.64 R4, c[0x0][0xb18] ;  /* 0x0002c600ff047b82 */ /* 0x000f220000000a00 */
[----:B------:R-:W-:-:S07]  /*21e0*/  ISETP.NE.AND P3, PT, R72, 0x1, PT ;  /* 0x000000014800780c */ /* 0x000fce0003f65270 */
[----:B------:R-:W1:Y:S08]  /*21f0*/  LDC.64 R6, c[0x0][0xb10] ;  /* 0x0002c400ff067b82 */ /* 0x000e700000000a00 */
[----:B------:R-:W2:Y:S08]  /*2200*/  LDC R16, c[0x0][0xb20] ;  /* 0x0002c800ff107b82 */ /* 0x000eb00000000800 */
[----:B------:R-:W3:Y:S01]  /*2210*/  LDC R18, c[0x0][0xb0c] ;  /* 0x0002c300ff127b82 */ /* 0x000ee20000000800 */
[----:B----4-:R-:W-:Y:S01]  /*2220*/  IMAD.HI.U32 R17, R0, R5, RZ ;  /* 0x0000000500117227 */ /* 0x010fe200078e00ff */
[----:B------:R-:W-:-:S03]  /*2230*/  ISETP.NE.AND P0, PT, R4, 0x1, PT ;  /* 0x000000010400780c */ /* 0x000fc60003f05270 */
[----:B------:R-:W-:-:S03]  /*2240*/  IMAD.HI.U32 R5, R8, R5, RZ ;  /* 0x0000000508057227 */ /* 0x000fc600078e00ff */
[----:B------:R-:W4:Y:S01]  /*2250*/  LDC.64 R2, c[0x0][0xb28] ;  /* 0x0002ca00ff027b82 */ /* 0x000f220000000a00 */
[----:B-1----:R-:W-:-:S04]  /*2260*/  IMAD.HI.U32 R20, R9, R6, RZ ;  /* 0x0000000609147227 */ /* 0x002fc800078e00ff */
[----:B------:R-:W-:Y:S01]  /*2270*/  IMAD.HI.U32 R22, R11, R6, RZ ;  /* 0x000000060b167227 */ /* 0x000fe200078e00ff */
[----:B------:R-:W-:Y:S02]  /*2280*/  SHF.R.U32.HI R20, RZ, R7, R20 ;  /* 0x00000007ff147219 */ /* 0x000fe40000011614 */
[-C--:B--2---:R-:W-:Y:S02]  /*2290*/  SHF.R.U32.HI R17, RZ, R16.reuse, R17 ;  /* 0x00000010ff117219 */ /* 0x084fe40000011611 */
[----:B------:R-:W-:Y:S02]  /*22a0*/  SHF.R.U32.HI R5, RZ, R16, R5 ;  /* 0x00000010ff057219 */ /* 0x000fe40000011605 */
[----:B------:R-:W-:Y:S02]  /*22b0*/  SEL R17, R0, R17, !P0 ;  /* 0x0000001100117207 */ /* 0x000fe40004000000 */
[----:B------:R-:W-:Y:S02]  /*22c0*/  SHF.R.U32.HI R22, RZ, R7, R22 ;  /* 0x00000007ff167219 */ /* 0x000fe40000011616 */
[----:B---3--:R-:W-:-:S02]  /*22d0*/  ISETP.NE.AND P1, PT, R18, 0x1, PT ;  /* 0x000000011200780c */ /* 0x008fc40003f25270 */
[----:B------:R-:W-:Y:S02]  /*22e0*/  SEL R5, R8, R5, !P0 ;  /* 0x0000000508057207 */ /* 0x000fe40004000000 */
[----:B------:R-:W-:Y:S02]  /*22f0*/  SEL R19, R9, R20, !P1 ;  /* 0x0000001409137207 */ /* 0x000fe40004800000 */
[----:B------:R-:W-:Y:S01]  /*2300*/  SEL R7, R11, R22, !P1 ;  /* 0x000000160b077207 */ /* 0x000fe20004800000 */
[----:B----4-:R-:W-:-:S04]  /*2310*/  IMAD.HI.U32 R20, R17, R2, RZ ;  /* 0x0000000211147227 */ /* 0x010fc800078e00ff */
[----:B------:R-:W-:Y:S01]  /*2320*/  IMAD.HI.U32 R6, R19, R2, RZ ;  /* 0x0000000213067227 */ /* 0x000fe200078e00ff */
[----:B------:R-:W-:-:S04]  /*2330*/  @P3 SHF.R.U32.HI R17, RZ, R3, R20 ;  /* 0x00000003ff113219 */ /* 0x000fc80000011614 */
[----:B------:R-:W-:Y:S01]  /*2340*/  @P3 SHF.R.U32.HI R19, RZ, R3, R6 ;  /* 0x00000003ff133219 */ /* 0x000fe20000011606 */
[----:B------:R-:W-:-:S04]  /*2350*/  IMAD R17, R72, R17, RZ ;  /* 0x0000001148117224 */ /* 0x000fc800078e02ff */
[----:B------:R-:W-:Y:S01]  /*2360*/  IMAD R6, R72, R19, RZ ;  /* 0x0000001348067224 */ /* 0x000fe200078e02ff */
[C---:B------:R-:W-:Y:S02]  /*2370*/  ISETP.GE.AND P0, PT, R5.reuse, R17, PT ;  /* 0x000000110500720c */ /* 0x040fe40003f06270 */
[----:B------:R-:W-:Y:S02]  /*2380*/  IADD3 R17, PT, PT, -R5, RZ, RZ ;  /* 0x000000ff05117210 */ /* 0x000fe40007ffe1ff */
[----:B------:R-:W-:Y:S01]  /*2390*/  ISETP.GE.OR P0, PT, R7, R6, P0 ;  /* 0x000000060700720c */ /* 0x000fe20000706670 */
[----:B------:R-:W-:-:S04]  /*23a0*/  IMAD.HI.U32 R6, R5, R2, RZ ;  /* 0x0000000205067227 */ /* 0x000fc800078e00ff */
[----:B------:R-:W-:Y:S01]  /*23b0*/  IMAD R8, R4, R17, R8 ;  /* 0x0000001104087224 */ /* 0x000fe200078e0208 */
[----:B------:R-:W-:-:S04]  /*23c0*/  SHF.R.U32.HI R6, RZ, R3, R6 ;  /* 0x00000003ff067219 */ /* 0x000fc80000011606 */
[----:B------:R-:W-:-:S03]  /*23d0*/  SEL R6, R5, R6, !P3 ;  /* 0x0000000605067207 */ /* 0x000fc60005800000 */
[----:B------:R-:W-:-:S04]  /*23e0*/  @!P0 IMAD.HI.U32 R16, R7, R2, RZ ;  /* 0x0000000207108227 */ /* 0x000fc800078e00ff */
[----:B------:R-:W-:Y:S01]  /*23f0*/  IMAD.MOV R2, RZ, RZ, -R6 ;  /* 0x000000ffff027224 */ /* 0x000fe200078e0a06 */
[----:B------:R-:W-:-:S03]  /*2400*/  @!P0 SHF.R.U32.HI R16, RZ, R3, R16 ;  /* 0x00000003ff108219 */ /* 0x000fc60000011610 */
[----:B------:R-:W-:Y:S01]  /*2410*/  IMAD R2, R72, R2, R5 ;  /* 0x0000000248027224 */ /* 0x000fe200078e0205 */
[----:B------:R-:W-:-:S05]  /*2420*/  @!P0 SEL R3, R7, R16, !P3 ;  /* 0x0000001007038207 */ /* 0x000fca0005800000 */
[--C-:B------:R-:W-:Y:S02]  /*2430*/  @!P0 IMAD.IADD R6, R6, 0x1, -R3.reuse ;  /* 0x0000000106068824 */ /* 0x100fe400078e0a03 */
[----:B------:R-:W-:Y:S01]  /*2440*/  @!P0 IMAD R3, R2, R19, R3 ;  /* 0x0000001302038224 */ /* 0x000fe200078e0203 */
[----:B------:R-:W-:Y:S01]  /*2450*/  IADD3 R2, PT, PT, -R7, RZ, RZ ;  /* 0x000000ff07027210 */ /* 0x000fe20007ffe1ff */
[----:B------:R-:W-:Y:S02]  /*2460*/  @!P0 IMAD R5, R72, R6, R7 ;  /* 0x0000000648058224 */ /* 0x000fe400078e0207 */
[----:B------:R-:W-:Y:S02]  /*2470*/  @!P0 IMAD.MOV.U32 R7, RZ, RZ, R3 ;  /* 0x000000ffff078224 */ /* 0x000fe400078e0003 */
[----:B------:R-:W-:Y:S02]  /*2480*/  IMAD R2, R18, R2, R11 ;  /* 0x0000000212027224 */ /* 0x000fe400078e020b */
[----:B------:R-:W-:-:S02]  /*2490*/  IMAD R8, R5, R4, R8 ;  /* 0x0000000405087224 */ /* 0x000fc400078e0208 */
[----:B------:R-:W-:Y:S02]  /*24a0*/  IMAD R11, R7, R18, R2 ;  /* 0x00000012070b7224 */ /* 0x000fe400078e0202 */
.L_x_34:
[----:B------:R-:W1:Y:S02]  /*24b0*/  LDCU UR8, c[0x0][0xb30] ;  /* 0x00016600ff0877ac */ /* 0x000e640008000800 */
[----:B-1----:R-:W-:-:S09]  /*24c0*/  UISETP.NE.AND UP0, UPT, UR8, 0x1, UPT ;  /* 0x000000010800788c */ /* 0x002fd2000bf05270 */
[----:B------:R-:W-:Y:S05]  /*24d0*/  BRA.U UP0, `(.L_x_35) ;  /* 0x0000000100407547 */ /* 0x000fea000b800000 */
[----:B------:R-:W1:Y:S08]  /*24e0*/  LDC.64 R4, c[0x0][0xb10] ;  /* 0x0002c400ff047b82 */ /* 0x000e700000000a00 */
[----:B------:R-:W2:Y:S08]  /*24f0*/  LDC.64 R2, c[0x0][0xb18] ;  /* 0x0002c600ff027b82 */ /* 0x000eb00000000a00 */
[----:B------:R-:W3:Y:S08]  /*2500*/  LDC R6, c[0x0][0xb20] ;  /* 0x0002c800ff067b82 */ /* 0x000ef00000000800 */
[----:B------:R-:W4:Y:S01]  /*2510*/  LDC R16, c[0x0][0xb0c] ;  /* 0x0002c300ff107b82 */ /* 0x000f220000000800 */
[----:B-1----:R-:W-:-:S05]  /*2520*/  IMAD.HI.U32 R4, R11, R4, RZ ;  /* 0x000000040b047227 */ /* 0x002fca00078e00ff */
[----:B------:R-:W-:Y:S01]  /*2530*/  SHF.R.U32.HI R4, RZ, R5, R4 ;  /* 0x00000005ff047219 */ /* 0x000fe20000011604 */
[----:B--2---:R-:W-:Y:S01]  /*2540*/  IMAD.HI.U32 R3, R8, R3, RZ ;  /* 0x0000000308037227 */ /* 0x004fe200078e00ff */
[----:B------:R-:W-:-:S04]  /*2550*/  ISETP.NE.AND P0, PT, R2, 0x1, PT ;  /* 0x000000010200780c */ /* 0x000fc80003f05270 */
[----:B---3--:R-:W-:-:S04]  /*2560*/  SHF.R.U32.HI R3, RZ, R6, R3 ;  /* 0x00000006ff037219 */ /* 0x008fc80000011603 */
[----:B------:R-:W-:Y:S02]  /*2570*/  SEL R3, R8, R3, !P0 ;  /* 0x0000000308037207 */ /* 0x000fe40004000000 */
[----:B----4-:R-:W-:-:S04]  /*2580*/  ISETP.NE.AND P1, PT, R16, 0x1, PT ;  /* 0x000000011000780c */ /* 0x010fc80003f25270 */
[----:B------:R-:W-:-:S05]  /*2590*/  SEL R4, R11, R4, !P1 ;  /* 0x000000040b047207 */ /* 0x000fca0004800000 */
[----:B------:R-:W-:Y:S02]  /*25a0*/  IMAD.IADD R5, R3, 0x1, -R4 ;  /* 0x0000000103057824 */ /* 0x000fe400078e0a04 */
[----:B------:R-:W-:Y:S02]  /*25b0*/  IMAD.IADD R3, R4, 0x1, -R3 ;  /* 0x0000000104037824 */ /* 0x000fe400078e0a03 */
[----:B------:R-:W-:Y:S02]  /*25c0*/  IMAD R11, R5, R16, R11 ;  /* 0x00000010050b7224 */ /* 0x000fe400078e020b */
[----:B------:R-:W-:-:S07]  /*25d0*/  IMAD R8, R3, R2, R8 ;  /* 0x0000000203087224 */ /* 0x000fce00078e0208 */
.L_x_35:
[----:B------:R-:W-:Y:S01]  /*25e0*/  VIADD R14, R14, 0x1 ;  /* 0x000000010e0e7836 */ /* 0x000fe20000000000 */
[----:B------:R-:W-:Y:S01]  /*25f0*/  PLOP3.LUT P1, PT, PT, PT, PT, 0x80, 0x8 ;  /* 0x000000000008781c */ /* 0x000fe20003f2f070 */
[----:B------:R-:W-:Y:S02]  /*2600*/  IMAD.IADD R165, R11, 0x1, R154 ;  /* 0x000000010ba57824 */ /* 0x000fe400078e029a */
[----:B------:R-:W-:Y:S01]  /*2610*/  IMAD.IADD R155, R8, 0x1, R143 ;  /* 0x00000001089b7824 */ /* 0x000fe200078e028f */
[----:B------:R-:W-:-:S04]  /*2620*/  ISETP.NE.AND P0, PT, R14, 0x2, PT ;  /* 0x000000020e00780c */ /* 0x000fc80003f05270 */
[----:B------:R-:W-:Y:S02]  /*2630*/  SEL R2, RZ, 0x1, P0 ;  /* 0x00000001ff027807 */ /* 0x000fe40000000000 */
[----:B------:R-:W-:Y:S02]  /*2640*/  SEL R14, R14, RZ, P0 ;  /* 0x000000ff0e0e7207 */ /* 0x000fe40000000000 */
[----:B------:R-:W-:Y:S01]  /*2650*/  LOP3.LUT R13, R13, R2, RZ, 0x3c, !PT ;  /* 0x000000020d0d7212 */ /* 0x000fe200078e3cff */
[----:B------:R-:W-:Y:S06]  /*2660*/  @P2 BRA `(.L_x_36) ;  /* 0xfffffff000982947 */ /* 0x000fec000383ffff */
[----:B------:R-:W-:Y:S01]  /*2670*/  UIADD3 UR4, UPT, UPT, UR4, 0x110, URZ ;  /* 0x0000011004047890 */ /* 0x000fe2000fffe0ff */
[----:B------:R-:W-:-:S03]  /*2680*/  SHF.L.U32 R3, R15, 0x1f, RZ ;  /* 0x0000001f0f037819 */ /* 0x000fc600000006ff */
[----:B------:R-:W-:-:S09]  /*2690*/  ULEA UR5, UR6, UR4, 0x3 ;  /* 0x0000000406057291 */ /* 0x000fd2000f8e18ff */
[----:B------:R-:W1:Y:S02]  /*26a0*/  SYNCS.PHASECHK.TRANS64.TRYWAIT P0, [UR5], R3 ;  /* 0x00000003ff0075a7 */ /* 0x000e640008001105 */
[----:B-1----:R-:W-:Y:S05]  /*26b0*/  @!P0 BRA `(.L_x_37) ;  /* 0x0000005400d88947 */ /* 0x002fea0003800000 */
.L_x_131:
[----:B------:R-:W-:-:S04]  /*26c0*/  UIADD3 UR6, UPT, UPT, UR6, 0x1, URZ ;  /* 0x0000000106067890 */ /* 0x000fc8000fffe0ff */
[----:B------:R-:W-:-:S04]  /*26d0*/  UISETP.NE.AND UP0, UPT, UR6, 0x22, UPT ;  /* 0x000000220600788c */ /* 0x000fc8000bf05270 */
[----:B------:R-:W-:Y:S02]  /*26e0*/  USEL UR7, URZ, 0x1, UP0 ;  /* 0x00000001ff077887 */ /* 0x000fe40008000000 */
[----:B------:R-:W-:-:S04]  /*26f0*/  USEL UR6, UR6, URZ, UP0 ;  /* 0x000000ff06067287 */ /* 0x000fc80008000000 */
[----:B------:R-:W-:Y:S01]  /*2700*/  ULEA UR5, UR6, UR4, 0x3 ;  /* 0x0000000406057291 */ /* 0x000fe2000f8e18ff */
[----:B------:R-:W-:-:S04]  /*2710*/  LOP3.LUT R2, R15, UR7, RZ, 0x3c, !PT ;  /* 0x000000070f027c12 */ /* 0x000fc8000f8e3cff */
[----:B-1----:R-:W-:-:S04]  /*2720*/  SHF.L.U32 R3, R2, 0x1f, RZ ;  /* 0x0000001f02037819 */ /* 0x002fc800000006ff */
[----:B------:R-:W1:Y:S02]  /*2730*/  SYNCS.PHASECHK.TRANS64.TRYWAIT P0, [UR5], R3 ;  /* 0x00000003ff0075a7 */ /* 0x000e640008001105 */
[----:B-1----:R-:W-:Y:S05]  /*2740*/  @!P0 BRA `(.L_x_38) ;  /* 0x0000005400cc8947 */ /* 0x002fea0003800000 */
.L_x_133:
        /* <DEDUP_REMOVED lines=9> */
.L_x_135:
        /* <DEDUP_REMOVED lines=9> */
.L_x_137:
        /* <DEDUP_REMOVED lines=9> */
.L_x_139:
        /* <DEDUP_REMOVED lines=9> */
.L_x_141:
        /* <DEDUP_REMOVED lines=9> */
.L_x_143:
        /* <DEDUP_REMOVED lines=9> */
.L_x_145:
        /* <DEDUP_REMOVED lines=9> */
.L_x_147:
        /* <DEDUP_REMOVED lines=9> */
.L_x_149:
        /* <DEDUP_REMOVED lines=9> */
.L_x_151:
        /* <DEDUP_REMOVED lines=9> */
.L_x_153:
        /* <DEDUP_REMOVED lines=9> */
.L_x_155:
        /* <DEDUP_REMOVED lines=9> */
.L_x_157:
        /* <DEDUP_REMOVED lines=9> */
.L_x_159:
        /* <DEDUP_REMOVED lines=9> */
.L_x_161:
        /* <DEDUP_REMOVED lines=9> */
.L_x_163:
        /* <DEDUP_REMOVED lines=9> */
.L_x_165:
        /* <DEDUP_REMOVED lines=9> */
.L_x_167:
        /* <DEDUP_REMOVED lines=9> */
.L_x_169:
        /* <DEDUP_REMOVED lines=9> */
.L_x_171:
        /* <DEDUP_REMOVED lines=9> */
.L_x_173:
        /* <DEDUP_REMOVED lines=9> */
.L_x_175:
        /* <DEDUP_REMOVED lines=9> */
.L_x_177:
        /* <DEDUP_REMOVED lines=9> */
.L_x_179:
        /* <DEDUP_REMOVED lines=9> */
.L_x_181:
        /* <DEDUP_REMOVED lines=9> */
.L_x_183:
        /* <DEDUP_REMOVED lines=9> */
.L_x_185:
        /* <DEDUP_REMOVED lines=9> */
.L_x_187:
        /* <DEDUP_REMOVED lines=9> */
.L_x_189:
        /* <DEDUP_REMOVED lines=9> */
.L_x_191:
        /* <DEDUP_REMOVED lines=9> */
.L_x_193:
        /* <DEDUP_REMOVED lines=9> */
.L_x_195:
[----:B------:R-:W-:-:S04]  /*38c0*/  UIADD3 UR6, UPT, UPT, UR6, 0x1, URZ ;  /* 0x0000000106067890 */ /* 0x000fc8000fffe0ff */
[----:B------:R-:W-:-:S04]  /*38d0*/  UISETP.NE.AND UP0, UPT, UR6, 0x22, UPT ;  /* 0x000000220600788c */ /* 0x000fc8000bf05270 */
[----:B------:R-:W-:Y:S02]  /*38e0*/  USEL UR5, URZ, 0x1, UP0 ;  /* 0x00000001ff057887 */ /* 0x000fe40008000000 */
[----:B------:R-:W-:-:S04]  /*38f0*/  USEL UR6, UR6, URZ, UP0 ;  /* 0x000000ff06067287 */ /* 0x000fc80008000000 */
[----:B------:R-:W-:Y:S01]  /*3900*/  ULEA UR6, UR6, UR4, 0x3 ;  /* 0x0000000406067291 */ /* 0x000fe2000f8e18ff */
[----:B-1----:R-:W-:-:S04]  /*3910*/  LOP3.LUT R3, R2, UR5, RZ, 0x3c, !PT ;  /* 0x0000000502037c12 */ /* 0x002fc8000f8e3cff */
[----:B------:R-:W-:Y:S01]  /*3920*/  SHF.L.U32 R3, R3, 0x1f, RZ ;  /* 0x0000001f03037819 */ /* 0x000fe200000006ff */
[----:B----4-:R-:W-:-:S07]  /*3930*/  IMAD.U32 R0, RZ, RZ, UR6 ;  /* 0x00000006ff007e24 */ /* 0x010fce000f8e00ff */
.L_x_70:
[----:B-1----:R1:W2:Y:S02]  /*3940*/  SYNCS.PHASECHK.TRANS64.TRYWAIT P0, [R0+URZ], R3 ;  /* 0x00000003000075a7 */ /* 0x0022a400080011ff */
[----:B--2---:R-:W-:Y:S05]  /*3950*/  @!P0 NANOSLEEP.SYNCS 0x989680 ;  /* 0x009896800000895d */ /* 0x004fea0003900000 */
[----:B------:R-:W2:Y:S02]  /*3960*/  @!P0 SYNCS.PHASECHK.TRANS64 P0, [R0+URZ], R3 ;  /* 0x00000003000085a7 */ /* 0x000ea400080010ff */
[----:B--2---:R-:W-:Y:S05]  /*3970*/  @P0 EXIT ;  /* 0x000000000000094d */ /* 0x004fea0003800000 */
[----:B------:R-:W-:Y:S05]  /*3980*/  BRA `(.L_x_70) ;  /* 0xfffffffc00ec7947 */ /* 0x000fea000383ffff */
.L_x_18:
[----:B------:R-:W-:-:S04]  /*3990*/  UISETP.NE.AND UP1, UPT, UR37, URZ, UPT ;  /* 0x000000ff2500728c */ /* 0x000fc8000bf25270 */
[----:B------:R-:W-:-:S09]  /*39a0*/  UISETP.NE.OR UP1, UPT, UR8, 0x1, UP1 ;  /* 0x000000010800788c */ /* 0x000fd20008f25670 */
[----:B------:R-:W-:Y:S05]  /*39b0*/  BRA.U UP1, `(.L_x_71) ;  /* 0x0000000501487547 */ /* 0x000fea000b800000 */
[----:B------:R-:W-:Y:S01]  /*39c0*/  ISETP.NE.AND P2, PT, R2, RZ, PT ;  /* 0x000000ff0200720c */ /* 0x000fe20003f45270 */
[----:B------:R-:W-:Y:S01]  /*39d0*/  IMAD.MOV.U32 R12, RZ, RZ, 0x1 ;  /* 0x00000001ff0c7424 */ /* 0x000fe200078e00ff */
[----:B------:R-:W-:Y:S02]  /*39e0*/  CS2R R10, SRZ ;  /* 0x00000000000a7805 */ /* 0x000fe4000001ff00 */
[----:B------:R-:W-:Y:S01]  /*39f0*/  CS2R R8, SRZ ;  /* 0x0000000000087805 */ /* 0x000fe2000001ff00 */
[----:B------:R-:W-:Y:S01]  /*3a00*/  UMOV UR4, 0x400 ;  /* 0x0000040000047882 */ /* 0x000fe20000000000 */
[----:B------:R-:W-:Y:S01]  /*3a10*/  UMOV UR6, URZ ;  /* 0x000000ff00067c82 */ /* 0x000fe20008000000 */
[----:B------:R-:W-:-:S12]  /*3a20*/  ULEA UR37, UR37, UR4, 0x18 ;  /* 0x0000000425257291 */ /* 0x000fd8000f8ec0ff */
.L_x_75:
[----:B------:R-:W-:Y:S02]  /*3a30*/  LEA R0, R8, UR37, 0x3 ;  /* 0x0000002508007c11 */ /* 0x000fe4000f8e18ff */
[----:B------:R-:W-:-:S03]  /*3a40*/  SHF.L.U32 R5, R9, 0x1f, RZ ;  /* 0x0000001f09057819 */ /* 0x000fc600000006ff */
[----:B------:R-:W-:Y:S01]  /*3a50*/  VIADD R4, R0, 0x2b0 ;  /* 0x000002b000047836 */ /* 0x000fe20000000000 */
[----:B------:R-:W1:Y:S02]  /*3a60*/  SYNCS.PHASECHK.TRANS64.TRYWAIT P0, [R0+URZ+0x2a0], R5 ;  /* 0x0002a005000075a7 */ /* 0x000e6400080011ff */
[----:B-1----:R-:W-:Y:S05]  /*3a70*/  @!P0 BRA `(.L_x_72) ;  /* 0x0000005000008947 */ /* 0x002fea0003800000 */
.L_x_196:
[----:B------:R-:W-:Y:S01]  /*3a80*/  ULEA UR5, UR6, UR37, 0x3 ;  /* 0x0000002506057291 */ /* 0x000fe2000f8e18ff */
[----:B------:R-:W-:Y:S02]  /*3a90*/  PRMT R4, RZ, 0x654, R4 ;  /* 0x00000654ff047816 */ /* 0x000fe40000000004 */
[----:B-1----:R-:W-:Y:S01]  /*3aa0*/  SHF.L.U32 R5, R12, 0x1f, RZ ;  /* 0x0000001f0c057819 */ /* 0x002fe200000006ff */
[----:B------:R-:W-:Y:S01]  /*3ab0*/  UIADD3 UR4, UPT, UPT, UR5, 0x240, URZ ;  /* 0x0000024005047890 */ /* 0x000fe2000fffe0ff */
[----:B------:R1:W-:Y:S05]  /*3ac0*/  SYNCS.ARRIVE.TRANS64.RED.A1T0 RZ, [R4+URZ], RZ ;  /* 0x000000ff04ff79a7 */ /* 0x0003ea00081004ff */
[----:B------:R-:W-:Y:S01]  /*3ad0*/  IMAD.U32 R7, RZ, RZ, UR4 ;  /* 0x00000004ff077e24 */ /* 0x000fe2000f8e00ff */
[----:B------:R-:W2:Y:S04]  /*3ae0*/  SYNCS.PHASECHK.TRANS64.TRYWAIT P0, [UR5+0x250], R5 ;  /* 0x00025005ff0075a7 */ /* 0x000ea80008001105 */
[----:B------:R-:W-:Y:S01]  /*3af0*/  PRMT R6, R2, 0x654, R7 ;  /* 0x0000065402067816 */ /* 0x000fe20000000007 */
[----:B-1----:R-:W-:Y:S01]  /*3b00*/  @!P2 IMAD.MOV.U32 R4, RZ, RZ, 0x10 ;  /* 0x00000010ff04a424 */ /* 0x002fe200078e00ff */
[----:B--2---:R-:W-:Y:S06]  /*3b10*/  @!P0 BRA `(.L_x_73) ;  /* 0x0000004c00ec8947 */ /* 0x004fec0003800000 */
.L_x_198:
[----:B------:R-:W-:Y:S01]  /*3b20*/  ULEA UR4, UR6, UR37, 0x4 ;  /* 0x0000002506047291 */ /* 0x000fe2000f8e20ff */
[----:B------:R-:W-:Y:S01]  /*3b30*/  SEL R3, R6, R3, !P2 ;  /* 0x0000000306037207 */ /* 0x000fe20005000000 */
[----:B------:R-:W-:Y:S01]  /*3b40*/  UIADD3 UR5, UPT, UPT, UR5, 0x240, URZ ;  /* 0x0000024005057890 */ /* 0x000fe2000fffe0ff */
[----:B-1----:R-:W-:Y:S01]  /*3b50*/  LEA R0, R11, UR37, 0x3 ;  /* 0x000000250b007c11 */ /* 0x002fe2000f8e18ff */
[----:B------:R-:W-:Y:S01]  /*3b60*/  UIADD3 UR4, UPT, UPT, UR4, 0x2d0, URZ ;  /* 0x000002d004047890 */ /* 0x000fe2000fffe0ff */
[----:B------:R-:W-:Y:S01]  /*3b70*/  SHF.L.U32 R5, R10, 0x1f, RZ ;  /* 0x0000001f0a057819 */ /* 0x000fe200000006ff */
[----:B------:R1:W-:Y:S01]  /*3b80*/  @!P2 SYNCS.ARRIVE.TRANS64.RED RZ, [R3+URZ], R4 ;  /* 0x0000000403ffa9a7 */ /* 0x0003e200080004ff */
[----:B------:R-:W-:Y:S01]  /*3b90*/  UIADD3 UR6, UPT, UPT, UR6, 0x1, URZ ;  /* 0x0000000106067890 */ /* 0x000fe2000fffe0ff */
[----:B------:R-:W-:-:S03]  /*3ba0*/  VIADD R8, R8, 0x1 ;  /* 0x0000000108087836 */ /* 0x000fc60000000000 */
[----:B------:R-:W-:Y:S02]  /*3bb0*/  UISETP.NE.AND UP0, UPT, UR6, 0x2, UPT ;  /* 0x000000020600788c */ /* 0x000fe4000bf05270 */
[----:B------:R-:W-:Y:S06]  /*3bc0*/  UGETNEXTWORKID.BROADCAST [UR4], [UR5] ;  /* 0x00000000040073ca */ /* 0x000fec0008000100 */
[----:B------:R-:W-:Y:S01]  /*3bd0*/  USEL UR4, URZ, 0x1, UP0 ;  /* 0x00000001ff047887 */ /* 0x000fe20008000000 */
[----:B------:R-:W-:Y:S01]  /*3be0*/  ISETP.NE.AND P0, PT, R8, 0x2, PT ;  /* 0x000000020800780c */ /* 0x000fe20003f05270 */
[----:B------:R-:W-:Y:S01]  /*3bf0*/  USEL UR6, UR6, URZ, UP0 ;  /* 0x000000ff06067287 */ /* 0x000fe20008000000 */
[----:B------:R-:W2:Y:S03]  /*3c00*/  SYNCS.PHASECHK.TRANS64.TRYWAIT P1, [R0+URZ+0x240], R5 ;  /* 0x00024005000075a7 */ /* 0x000ea600080211ff */
[----:B------:R-:W-:Y:S01]  /*3c10*/  LOP3.LUT R12, R12, UR4, RZ, 0x3c, !PT ;  /* 0x000000040c0c7c12 */ /* 0x000fe2000f8e3cff */
[----:B-12---:R-:W-:Y:S07]  /*3c20*/  @!P1 BRA `(.L_x_74) ;  /* 0x0000004c00c09947 */ /* 0x006fee0003800000 */
.L_x_199:
[C---:B------:R-:W-:Y:S01]  /*3c30*/  LEA R4, R11.reuse, UR37, 0x4 ;  /* 0x000000250b047c11 */ /* 0x040fe2000f8e20ff */
[----:B-1----:R-:W-:Y:S01]  /*3c40*/  VIADD R0, R0, 0x250 ;  /* 0x0000025000007836 */ /* 0x002fe20000000000 */
[----:B------:R-:W-:Y:S01]  /*3c50*/  SEL R8, R8, RZ, P0 ;  /* 0x000000ff08087207 */ /* 0x000fe20000000000 */
[----:B------:R-:W-:-:S03]  /*3c60*/  VIADD R11, R11, 0x1 ;  /* 0x000000010b0b7836 */ /* 0x000fc60000000000 */
[----:B------:R-:W1:Y:S01]  /*3c70*/  LDS.128 R4, [R4+0x2d0] ;  /* 0x0002d00004047984 */ /* 0x000e620000000c00 */
[----:B------:R-:W-:Y:S02]  /*3c80*/  PRMT R0, RZ, 0x654, R0 ;  /* 0x00000654ff007816 */ /* 0x000fe40000000000 */
[C---:B------:R-:W-:Y:S01]  /*3c90*/  ISETP.NE.AND P1, PT, R11.reuse, 0x2, PT ;  /* 0x000000020b00780c */ /* 0x040fe20003f25270 */
[----:B------:R-:W-:Y:S01]  /*3ca0*/  @!PT LDS RZ, [RZ] ;  /* 0x00000000fffff984 */ /* 0x000fe20000000800 */
[----:B------:R-:W-:Y:S01]  /*3cb0*/  @!PT LDS RZ, [RZ] ;  /* 0x00000000fffff984 */ /* 0x000fe20000000800 */
[----:B------:R-:W-:Y:S01]  /*3cc0*/  @!PT LDS RZ, [RZ] ;  /* 0x00000000fffff984 */ /* 0x000fe20000000800 */
[----:B------:R-:W-:Y:S01]  /*3cd0*/  @!PT LDS RZ, [RZ] ;  /* 0x00000000fffff984 */ /* 0x000fe20000000800 */
[----:B------:R2:W-:Y:S06]  /*3ce0*/  MEMBAR.ALL.CTA ;  /* 0x0000000000007992 */ /* 0x0005ec0000008000 */
[----:B--2---:R-:W2:Y:S01]  /*3cf0*/  FENCE.VIEW.ASYNC.S ;  /* 0x00000000000073c6 */ /* 0x004ea20000000000 */
[----:B------:R-:W-:Y:S01]  /*3d00*/  SEL R11, R11, RZ, P1 ;  /* 0x000000ff0b0b7207 */ /* 0x000fe20000800000 */
[----:B--2---:R2:W-:Y:S01]  /*3d10*/  SYNCS.ARRIVE.TRANS64.RED.A1T0 RZ, [R0+URZ], RZ ;  /* 0x000000ff00ff79a7 */ /* 0x0045e200081004ff */
[----:B-1----:R-:W-:-:S02]  /*3d20*/  LOP3.LUT P3, RZ, R6, 0x1, RZ, 0xc0, !PT ;  /* 0x0000000106ff7812 */ /* 0x002fc4000786c0ff */
[----:B------:R-:W-:-:S04]  /*3d30*/  SEL R5, RZ, 0x1, P1 ;  /* 0x00000001ff057807 */ /* 0x000fc80000800000 */
[----:B------:R-:W-:Y:S02]  /*3d40*/  LOP3.LUT R10, R10, R5, RZ, 0x3c, !PT ;  /* 0x000000050a0a7212 */ /* 0x000fe400078e3cff */
[----:B--2---:R-:W-:-:S04]  /*3d50*/  SEL R0, RZ, 0x1, P0 ;  /* 0x00000001ff007807 */ /* 0x004fc80000000000 */
[----:B------:R-:W-:Y:S01]  /*3d60*/  LOP3.LUT R9, R9, R0, RZ, 0x3c, !PT ;  /* 0x0000000009097212 */ /* 0x000fe200078e3cff */
[----:B------:R-:W-:Y:S06]  /*3d70*/  @P3 BRA `(.L_x_75) ;  /* 0xfffffffc002c3947 */ /* 0x000fec000383ffff */
[----:B------:R-:W-:Y:S01]  /*3d80*/  ULEA UR5, UR6, UR37, 0x3 ;  /* 0x0000002506057291 */ /* 0x000fe2000f8e18ff */
[----:B------:R-:W-:-:S08]  /*3d90*/  SHF.L.U32 R3, R12, 0x1f, RZ ;  /* 0x0000001f0c037819 */ /* 0x000fd000000006ff */
[----:B------:R-:W1:Y:S02]  /*3da0*/  SYNCS.PHASECHK.TRANS64 P0, [UR5+0x250], R3 ;  /* 0x00025003ff0075a7 */ /* 0x000e640008001005 */
[----:B-1----:R-:W-:Y:S05]  /*3db0*/  @P0 BRA `(.L_x_76) ;  /* 0x0000000000080947 */ /* 0x002fea0003800000 */
[----:B------:R-:W1:Y:S02]  /*3dc0*/  SYNCS.PHASECHK.TRANS64.TRYWAIT P0, [UR5+0x250], R3 ;  /* 0x00025003ff0075a7 */ /* 0x000e640008001105 */
[----:B-1----:R-:W-:Y:S05]  /*3dd0*/  @!P0 BRA `(.L_x_77) ;  /* 0x0000004c00688947 */ /* 0x002fea0003800000 */
.L_x_76:
[----:B------:R-:W-:-:S04]  /*3de0*/  UIADD3 UR4, UPT, UPT, UR6, 0x1, URZ ;  /* 0x0000000106047890 */ /* 0x000fc8000fffe0ff */
[----:B------:R-:W-:-:S04]  /*3df0*/  UISETP.NE.AND UP0, UPT, UR4, 0x2, UPT ;  /* 0x000000020400788c */ /* 0x000fc8000bf05270 */
[----:B------:R-:W-:Y:S02]  /*3e00*/  USEL UR7, URZ, 0x1, UP0 ;  /* 0x00000001ff077887 */ /* 0x000fe40008000000 */
[----:B------:R-:W-:-:S04]  /*3e10*/  USEL UR4, UR4, URZ, UP0 ;  /* 0x000000ff04047287 */ /* 0x000fc80008000000 */
[----:B------:R-:W-:Y:S01]  /*3e20*/  ULEA UR4, UR4, UR37, 0x3 ;  /* 0x0000002504047291 */ /* 0x000fe2000f8e18ff */
[----:B-1----:R-:W-:-:S04]  /*3e30*/  LOP3.LUT R3, R12, UR7, RZ, 0x3c, !PT ;  /* 0x000000070c037c12 */ /* 0x002fc8000f8e3cff */
[----:B------:R-:W-:-:S04]  /*3e40*/  SHF.L.U32 R0, R3, 0x1f, RZ ;  /* 0x0000001f03007819 */ /* 0x000fc800000006ff */
[----:B------:R-:W1:Y:S02]  /*3e50*/  SYNCS.PHASECHK.TRANS64 P0, [UR4+0x250], R0 ;  /* 0x00025000ff0075a7 */ /* 0x000e640008001004 */
[----:B-1----:R-:W-:Y:S05]  /*3e60*/  @P0 EXIT ;  /* 0x000000000000094d */ /* 0x002fea0003800000 */
[----:B------:R-:W-:Y:S02]  /*3e70*/  SHF.L.U32 R3, R3, 0x1f, RZ ;  /* 0x0000001f03037819 */ /* 0x000fe400000006ff */
[----:B------:R-:W-:-:S07]  /*3e80*/  MOV R0, UR4 ;  /* 0x0000000400007c02 */ /* 0x000fce0008000f00 */
.L_x_78:
[----:B-1----:R1:W2:Y:S02]  /*3e90*/  SYNCS.PHASECHK.TRANS64.TRYWAIT P0, [R0+URZ+0x250], R3 ;  /* 0x00025003000075a7 */ /* 0x0022a400080011ff */
[----:B--2---:R-:W-:Y:S05]  /*3ea0*/  @!P0 NANOSLEEP.SYNCS 0x989680 ;  /* 0x009896800000895d */ /* 0x004fea0003900000 */
[----:B------:R-:W2:Y:S02]  /*3eb0*/  @!P0 SYNCS.PHASECHK.TRANS64 P0, [R0+URZ+0x250], R3 ;  /* 0x00025003000085a7 */ /* 0x000ea400080010ff */
[----:B--2---:R-:W-:Y:S05]  /*3ec0*/  @P0 EXIT ;  /* 0x000000000000094d */ /* 0x004fea0003800000 */
[----:B------:R-:W-:Y:S05]  /*3ed0*/  BRA `(.L_x_78) ;  /* 0xfffffffc00ec7947 */ /* 0x000fea000383ffff */
.L_x_71:
[----:B------:R-:W-:-:S09]  /*3ee0*/  UISETP.NE.AND UP1, UPT, UR8, URZ, UPT ;  /* 0x000000ff0800728c */ /* 0x000fd2000bf25270 */
[----:B------:R-:W-:Y:S05]  /*3ef0*/  BRA.U UP1, `(.L_x_79) ;  /* 0x0000000d01607547 */ /* 0x000fea000b800000 */
[----:B------:R-:W-:Y:S01]  /*3f00*/  UMOV UR4, 0x40 ;  /* 0x0000004000047882 */ /* 0x000fe20000000000 */
[----:B------:R-:W-:Y:S01]  /*3f10*/  NOP ;  /* 0x0000000000007918 */ /* 0x000fe20000000000 */
[----:B------:R-:W-:Y:S01]  /*3f20*/  ULEA UR4, UR37, UR4, 0x18 ;  /* 0x0000000425047291 */ /* 0x000fe2000f8ec0ff */
[----:B------:R-:W-:Y:S02]  /*3f30*/  UMOV UR5, 0x400 ;  /* 0x0000040000057882 */ /* 0x000fe40000000000 */
[----:B------:R-:W-:-:S06]  /*3f40*/  ULEA UR37, UR37, UR5, 0x18 ;  /* 0x0000000525257291 */ /* 0x000fcc000f8ec0ff */
[----:B------:R-:W1:Y:S02]  /*3f50*/  LDS.U8 R0, [UR4+0x1c] ;  /* 0x00001c04ff007984 */ /* 0x000e640008000000 */
[----:B-1----:R-:W-:-:S13]  /*3f60*/  ISETP.NE.AND P0, PT, R0, RZ, PT ;  /* 0x000000ff0000720c */ /* 0x002fda0003f05270 */
[----:B------:R-:W-:Y:S05]  /*3f70*/  @P0 BRA `(.L_x_80) ;  /* 0x0000000000580947 */ /* 0x000fea0003800000 */
[----:B------:R-:W-:-:S13]  /*3f80*/  ELECT P0, URZ, PT ;  /* 0x0000000000ff782f */ /* 0x000fda0003800000 */
[----:B------:R-:W-:Y:S05]  /*3f90*/  @!P0 BRA `(.L_x_81) ;  /* 0x0000000000608947 */ /* 0x000fea0003800000 */
[----:B------:R-:W-:Y:S01]  /*3fa0*/  UMOV UR5, 0x10 ;  /* 0x0000001000057882 */ /* 0x000fe20000000000 */
[----:B------:R-:W-:Y:S01]  /*3fb0*/  HFMA2 R0, -RZ, RZ, 0, 5.9604644775390625e-08 ;  /* 0x00000001ff007431 */ /* 0x000fe200000001ff */
[----:B------:R-:W-:-:S03]  /*3fc0*/  MOV R2, 0xffff ;  /* 0x0000ffff00027802 */ /* 0x000fc60000000f00 */
[----:B------:R-:W-:Y:S04]  /*3fd0*/  DEPBAR.LE SB1, 0x36 ;  /* 0x00009d800000791a */ /* 0x000fe80000000000 */
[----:B------:R-:W1:Y:S02]  /*3fe0*/  UTCATOMSWS.FIND_AND_SET.ALIGN UP0, UR5, UR5 ;  /* 0x00000005000575e3 */ /* 0x000e640008000800 */
[----:B-1----:R-:W-:Y:S01]  /*3ff0*/  MOV R3, UR5 ;  /* 0x0000000500037c02 */ /* 0x002fe20008000f00 */
[----:B------:R-:W-:Y:S06]  /*4000*/  BRA.U UP0, `(.L_x_82) ;  /* 0x0000000100187547 */ /* 0x000fec000b800000 */
.L_x_83:
[----:B------:R-:W-:Y:S05]  /*4010*/  NANOSLEEP 0x64 ;  /* 0x000000640000795d */ /* 0x000fea0003800000 */
[----:B------:R-:W-:-:S05]  /*4020*/  UMOV UR5, 0x10 ;  /* 0x0000001000057882 */ /* 0x000fca0000000000 */
[----:B------:R-:W-:Y:S04]  /*4030*/  DEPBAR.LE SB1, 0x36 ;  /* 0x00009d800000791a */ /* 0x000fe80000000000 */
[----:B------:R-:W1:Y:S02]  /*4040*/  UTCATOMSWS.FIND_AND_SET.ALIGN UP0, UR5, UR5 ;  /* 0x00000005000575e3 */ /* 0x000e640008000800 */
[----:B-1----:R-:W-:Y:S01]  /*4050*/  MOV R3, UR5 ;  /* 0x0000000500037c02 */ /* 0x002fe20008000f00 */
[----:B------:R-:W-:Y:S05]  /*4060*/  BRA.U !UP0, `(.L_x_83) ;  /* 0xfffffffd08e87547 */ /* 0x000fea000b83ffff */
.L_x_82:
[-C--:B------:R-:W-:Y:S02]  /*4070*/  SHF.L.U32 R2, R2, R3.reuse, RZ ;  /* 0x0000000302027219 */ /* 0x080fe400000006ff */
[----:B------:R-:W-:Y:S01]  /*4080*/  SHF.L.U32 R0, R0, R3, RZ ;  /* 0x0000000300007219 */ /* 0x000fe200000006ff */
[----:B------:R-:W-:Y:S02]  /*4090*/  IMAD.SHL.U32 R3, R3, 0x20, RZ ;  /* 0x0000002003037824 */ /* 0x000fe400078e00ff */
[----:B------:R1:W-:Y:S04]  /*40a0*/  ATOMS.OR RZ, [UR4+0x14], R2 ;  /* 0x00001402ffff798c */ /* 0x0003e8000b000004 */
[----:B------:R1:W-:Y:S04]  /*40b0*/  ATOMS.OR RZ, [UR4+0x18], R0 ;  /* 0x00001800ffff798c */ /* 0x0003e8000b000004 */
[----:B------:R1:W-:Y:S01]  /*40c0*/  STS [UR37+0x2f0], R3 ;  /* 0x0002f003ff007988 */ /* 0x0003e20008000825 */
[----:B------:R-:W-:Y:S05]  /*40d0*/  BRA `(.L_x_81) ;  /* 0x0000000000107947 */ /* 0x000fea0003800000 */
.L_x_80:
[----:B------:R-:W-:Y:S02]  /*40e0*/  MOV R0, 0xffffffff ;  /* 0xffffffff00007802 */ /* 0x000fe40000000f00 */
[----:B------:R-:W-:-:S03]  /*40f0*/  MOV R2, 0x4120 ;  /* 0x0000412000027802 */ /* 0x000fc60000000f00 */
[----:B------:R1:W-:Y:S04]  /*4100*/  STS [UR37+0x2f0], R0 ;  /* 0x0002f000ff007988 */ /* 0x0003e80008000825 */
[----:B-1-3-5:R-:W-:Y:S05]  /*4110*/  CALL.REL.NOINC `($__internal_1_$__cuda_sm10x_tcgen05_guardrail_trap_phase_invalid_during_alloc) ;  /* 0x0000004c00e47944 */ /* 0x02afea0003c00000 */
.L_x_81:
[----:B------:R-:W-:Y:S05]  /*4120*/  WARPSYNC.ALL ;  /* 0x0000000000007948 */ /* 0x000fea0003800000 */
[----:B------:R-:W2:Y:S01]  /*4130*/  S2UR UR6, SR_CgaCtaId ;  /* 0x00000000000679c3 */ /* 0x000ea20000008800 */
[----:B------:R-:W-:Y:S01]  /*4140*/  UMOV UR4, 0x400 ;  /* 0x0000040000047882 */ /* 0x000fe20000000000 */
[----:B------:R-:W-:-:S06]  /*4150*/  NOP ;  /* 0x0000000000007918 */ /* 0x000fcc0000000000 */
[----:B------:R-:W-:Y:S06]  /*4160*/  BAR.ARV 0x6, 0xa0 ;  /* 0x0182800000007b1d */ /* 0x000fec0000002000 */
[----:B------:R-:W4:Y:S01]  /*4170*/  LDCU UR7, c[0x0][0x38c] ;  /* 0x00007180ff0777ac */ /* 0x000f220008000800 */
[----:B------:R-:W-:Y:S01]  /*4180*/  IMAD.MOV.U32 R11, RZ, RZ, 0x1 ;  /* 0x00000001ff0b7424 */ /* 0x000fe200078e00ff */
[----:B------:R-:W-:Y:S01]  /*4190*/  CS2R R8, SRZ ;  /* 0x0000000000087805 */ /* 0x000fe2000001ff00 */
[----:B------:R-:W-:Y:S01]  /*41a0*/  IMAD.MOV.U32 R10, RZ, RZ, RZ ;  /* 0x000000ffff0a7224 */ /* 0x000fe200078e00ff */
[----:B------:R-:W-:Y:S01]  /*41b0*/  UMOV UR17, URZ ;  /* 0x000000ff00117c82 */ /* 0x000fe20008000000 */
[----:B------:R-:W-:Y:S01]  /*41c0*/  UMOV UR16, URZ ;  /* 0x000000ff00107c82 */ /* 0x000fe20008000000 */
[----:B------:R-:W-:Y:S01]  /*41d0*/  UMOV UR20, 0x0 ;  /* 0x0000000000147882 */ /* 0x000fe20000000000 */
[----:B------:R-:W-:Y:S01]  /*41e0*/  UMOV UR21, 0x8108090 ;  /* 0x0810809000157882 */ /* 0x000fe20000000000 */
[----:B--2---:R-:W-:Y:S01]  /*41f0*/  ULEA UR6, UR6, UR4, 0x18 ;  /* 0x0000000406067291 */ /* 0x004fe2000f8ec0ff */
[----:B------:R-:W2:Y:S03]  /*4200*/  LDCU UR4, c[0x0][0x38c] ;  /* 0x00007180ff0477ac */ /* 0x000ea60008000800 */
[----:B------:R-:W-:-:S02]  /*4210*/  UIADD3 UR11, UPT, UPT, UR6, 0x26600, URZ ;  /* 0x00026600060b7890 */ /* 0x000fc4000fffe0ff */
[----:B----4-:R-:W-:-:S03]  /*4220*/  UIADD3 UR7, UPT, UPT, UR7, 0x1f, URZ ;  /* 0x0000001f07077890 */ /* 0x010fc6000fffe0ff */
[----:B-1----:R-:W1:Y:S01]  /*4230*/  LDS R0, [UR6+0x2f0] ;  /* 0x0002f006ff007984 */ /* 0x002e620008000800 */
[----:B------:R-:W-:Y:S02]  /*4240*/  UIADD3 UR18, UPT, UPT, UR6, 0x4600, URZ ;  /* 0x0000460006127890 */ /* 0x000fe4000fffe0ff */
[----:B------:R-:W-:Y:S02]  /*4250*/  USHF.R.S32.HI UR5, URZ, 0x1f, UR7 ;  /* 0x0000001fff057899 */ /* 0x000fe40008011407 */
[----:B------:R-:W-:Y:S02]  /*4260*/  USHF.R.U32.HI UR11, URZ, 0x4, UR11 ;  /* 0x00000004ff0b7899 */ /* 0x000fe4000801160b */
[----:B------:R-:W-:Y:S02]  /*4270*/  ULEA.HI UR5, UR5, UR7, URZ, 0x5 ;  /* 0x0000000705057291 */ /* 0x000fe4000f8f28ff */
[----:B------:R-:W-:Y:S02]  /*4280*/  USHF.R.U32.HI UR18, URZ, 0x4, UR18 ;  /* 0x00000004ff127899 */ /* 0x000fe40008011612 */
[----:B------:R-:W-:-:S02]  /*4290*/  USHF.R.S32.HI UR5, URZ, 0x5, UR5 ;  /* 0x00000005ff057899 */ /* 0x000fc40008011405 */
[----:B------:R-:W-:Y:S02]  /*42a0*/  ULOP3.LUT UR11, UR11, 0x3fff, URZ, 0xc0, !UPT ;  /* 0x00003fff0b0b7892 */ /* 0x000fe4000f8ec0ff */
[----:B------:R-:W-:Y:S02]  /*42b0*/  UISETP.LT.AND UP0, UPT, UR5, 0x1, UPT ;  /* 0x000000010500788c */ /* 0x000fe4000bf01270 */
[----:B------:R-:W-:Y:S02]  /*42c0*/  ULOP3.LUT UR18, UR18, 0x3fff, URZ, 0xc0, !UPT ;  /* 0x00003fff12127892 */ /* 0x000fe4000f8ec0ff */
[----:B------:R-:W-:Y:S02]  /*42d0*/  USEL UR10, UR5, 0x1, !UP0 ;  /* 0x00000001050a7887 */ /* 0x000fe4000c000000 */
[----:B------:R-:W-:Y:S02]  /*42e0*/  ULOP3.LUT UR11, UR11, 0x10000, URZ, 0xfc, !UPT ;  /* 0x000100000b0b7892 */ /* 0x000fe4000f8efcff */
[----:B------:R-:W-:-:S02]  /*42f0*/  UIADD3 UR10, UPT, UPT, -UR10, URZ, URZ ;  /* 0x000000ff0a0a7290 */ /* 0x000fc4000fffe1ff */
[----:B--2---:R-:W-:Y:S01]  /*4300*/  UISETP.GE.AND UP3, UPT, UR4, 0x1, UPT ;  /* 0x000000010400788c */ /* 0x004fe2000bf66270 */
[----:B-1----:R-:W-:-:S15]  /*4310*/  R2UR UR19, R0 ;  /* 0x00000000001372ca */ /* 0x002fde00000e0000 */
.L_x_90:
[----:B------:R-:W-:Y:S02]  /*4320*/  LEA R0, R10, UR6, 0x3 ;  /* 0x000000060a007c11 */ /* 0x000fe4000f8e18ff */
[----:B------:R-:W-:Y:S02]  /*4330*/  SHF.L.U32 R5, R9, 0x1f, RZ ;  /* 0x0000001f09057819 */ /* 0x000fe400000006ff */
[----:B------:R-:W-:Y:S01]  /*4340*/  PLOP3.LUT P0, PT, PT, PT, UP3, 0x80, 0x8 ;  /* 0x000000000008781c */ /* 0x000fe20003f0f038 */
[----:B------:R-:W-:Y:S01]  /*4350*/  VIADD R3, R0, 0x250 ;  /* 0x0000025000037836 */ /* 0x000fe20000000000 */
[----:B-1----:R-:W1:Y:S02]  /*4360*/  SYNCS.PHASECHK.TRANS64.TRYWAIT P1, [R0+URZ+0x240], R5 ;  /* 0x00024005000075a7 */ /* 0x002e6400080211ff */
[----:B-1--4-:R-:W-:Y:S09]  /*4370*/  @!P1 BRA `(.L_x_84) ;  /* 0x0000004800189947 */ /* 0x012ff20003800000 */
.L_x_201:
[----:B------:R-:W-:Y:S01]  /*4380*/  LEA R4, R10, UR6, 0x4 ;  /* 0x000000060a047c11 */ /* 0x000fe2000f8e20ff */
[----:B------:R-:W-:Y:S01]  /*4390*/  @UP3 ULEA UR4, UR16, UR6, 0x3 ;  /* 0x0000000610043291 */ /* 0x000fe2000f8e18ff */
[----:B------:R-:W-:Y:S01]  /*43a0*/  PLOP3.LUT P2, PT, PT, PT, PT, 0x80, 0x8 ;  /* 0x000000000008781c */ /* 0x000fe20003f4f070 */
[----:B------:R-:W-:Y:S01]  /*43b0*/  ULEA UR9, UR17, UR6, 0x3 ;  /* 0x0000000611097291 */ /* 0x000fe2000f8e18ff */
[----:B------:R-:W-:Y:S02]  /*43c0*/  PRMT R3, RZ, 0x654, R3 ;  /* 0x00000654ff037816 */ /* 0x000fe40000000003 */
[----:B-1----:R-:W1:Y:S01]  /*43d0*/  LDS.128 R4, [R4+0x2d0] ;  /* 0x0002d00004047984 */ /* 0x002e620000000c00 */
[----:B------:R-:W-:Y:S02]  /*43e0*/  @P0 SHF.L.U32 R2, R8, 0x1f, RZ ;  /* 0x0000001f08020819 */ /* 0x000fe400000006ff */
[----:B------:R-:W-:Y:S01]  /*43f0*/  SHF.L.U32 R0, R11, 0x1f, RZ ;  /* 0x0000001f0b007819 */ /* 0x000fe200000006ff */
[----:B------:R-:W-:Y:S01]  /*4400*/  @!PT LDS RZ, [RZ] ;  /* 0x00000000fffff984 */ /* 0x000fe20000000800 */
[----:B------:R-:W-:Y:S01]  /*4410*/  @!PT LDS RZ, [RZ] ;  /* 0x00000000fffff984 */ /* 0x000fe20000000800 */
[----:B------:R-:W-:Y:S01]  /*4420*/  @!PT LDS RZ, [RZ] ;  /* 0x00000000fffff984 */ /* 0x000fe20000000800 */
[----:B------:R-:W-:Y:S01]  /*4430*/  @!PT LDS RZ, [RZ] ;  /* 0x00000000fffff984 */ /* 0x000fe20000000800 */
[----:B------:R2:W-:Y:S06]  /*4440*/  MEMBAR.ALL.CTA ;  /* 0x0000000000007992 */ /* 0x0005ec0000008000 */
[----:B--2---:R-:W2:Y:S02]  /*4450*/  FENCE.VIEW.ASYNC.S ;  /* 0x00000000000073c6 */ /* 0x004ea40000000000 */
[----:B--2---:R2:W-:Y:S01]  /*4460*/  SYNCS.ARRIVE.TRANS64.RED.A1T0 RZ, [R3+URZ], RZ ;  /* 0x000000ff03ff79a7 */ /* 0x0045e200081004ff */
[----:B------:R2:W4:Y:S01]  /*4470*/  @P0 SYNCS.PHASECHK.TRANS64.TRYWAIT P2, [UR4], R2 ;  /* 0x00000002ff0005a7 */ /* 0x0005220008041104 */
[----:B-1----:R-:W-:Y:S01]  /*4480*/  LOP3.LUT P1, RZ, R6, 0x1, RZ, 0xc0, !PT ;  /* 0x0000000106ff7812 */ /* 0x002fe2000782c0ff */
[----:B------:R-:W1:Y:S02]  /*4490*/  SYNCS.PHASECHK.TRANS64.TRYWAIT P0, [UR9+0x280], R0 ;  /* 0x00028000ff0075a7 */ /* 0x000e640008001109 */
[----:B-12-4-:R-:W-:Y:S10]  /*44a0*/  @!P0 BRA `(.L_x_85) ;  /* 0x0000004400e08947 */ /* 0x016ff40003800000 */
.L_x_203:
[----:B------:R-:W-:Y:S01]  /*44b0*/  IADD3 R10, PT, PT, R10, 0x1, RZ ;  /* 0x000000010a0a7810 */ /* 0x000fe20007ffe0ff */
[----:B------:R-:W-:Y:S06]  /*44c0*/  BRA.U !UP3, `(.L_x_86) ;  /* 0x000000010b8c7547 */ /* 0x000fec000b800000 */
[----:B------:R-:W-:Y:S02]  /*44d0*/  ULEA UR8, UR17, UR19, 0x6 ;  /* 0x0000001311087291 */ /* 0x000fe4000f8e30ff */
[----:B------:R-:W-:Y:S01]  /*44e0*/  UPLOP3.LUT UP4, UPT, UPT, UPT, UPT, 0x40, 0x4 ;  /* 0x000000000004789c */ /* 0x000fe20003f8e870 */
[----:B------:R-:W-:Y:S01]  /*44f0*/  UMOV UR15, UR10 ;  /* 0x0000000a000f7c82 */ /* 0x000fe20008000000 */
[----:B------:R-:W-:Y:S01]  /*4500*/  UMOV UR14, UR5 ;  /* 0x00000005000e7c82 */ /* 0x000fe20008000000 */
[----:B------:R-:W-:-:S08]  /*4510*/  UMOV UR13, UR16 ;  /* 0x00000010000d7c82 */ /* 0x000fd00008000000 */
.L_x_89:
[----:B------:R-:W-:Y:S02]  /*4520*/  UIADD3 UR15, UPT, UPT, UR15, 0x1, URZ ;  /* 0x000000010f0f7890 */ /* 0x000fe4000fffe0ff */
[----:B--2---:R-:W-:Y:S02]  /*4530*/  ULEA UR7, UR13, UR6, 0x3 ;  /* 0x000000060d077291 */ /* 0x004fe4000f8e18ff */
[----:B------:R-:W-:Y:S01]  /*4540*/  UISETP.NE.AND UP0, UPT, UR15, URZ, UPT ;  /* 0x000000ff0f00728c */ /* 0x000fe2000bf05270 */
[----:B----4-:R-:W-:Y:S10]  /*4550*/  @P2 BRA `(.L_x_87) ;  /* 0x00000000000c2947 */ /* 0x010ff40003800000 */
[----:B-1----:R-:W-:Y:S04]  /*4560*/  SHF.L.U32 R3, R8, 0x1f, RZ ;  /* 0x0000001f08037819 */ /* 0x002fe800000006ff */
[----:B------:R-:W1:Y:S02]  /*4570*/  SYNCS.PHASECHK.TRANS64.TRYWAIT P0, [UR7], R3 ;  /* 0x00000003ff0075a7 */ /* 0x000e640008001107 */
[----:B-1----:R-:W-:Y:S05]  /*4580*/  @!P0 BRA `(.L_x_88) ;  /* 0x0000004400c08947 */ /* 0x002fea0003800000 */
.L_x_87:
[----:B------:R-:W-:Y:S01]  /*4590*/  UISETP.NE.AND UP1, UPT, UR14, 0x1, UPT ;  /* 0x000000010e00788c */ /* 0x000fe2000bf25270 */
[----:B------:R-:W-:Y:S01]  /*45a0*/  PLOP3.LUT P2, PT, PT, PT, PT, 0x80, 0x8 ;  /* 0x000000000008781c */ /* 0x000fe20003f4f070 */
[----:B------:R-:W-:Y:S02]  /*45b0*/  UIADD3 UR16, UPT, UPT, UR13, 0x1, URZ ;  /* 0x000000010d107890 */ /* 0x000fe4000fffe0ff */
[----:B------:R-:W-:Y:S02]  /*45c0*/  ULEA UR22, UR13, UR11, 0x7 ;  /* 0x0000000b0d167291 */ /* 0x000fe4000f8e38ff */
[----:B------:R-:W-:Y:S01]  /*45d0*/  UISETP.NE.AND UP2, UPT, UR16, 0x22, UPT ;  /* 0x000000221000788c */ /* 0x000fe2000bf45270 */
[----:B------:R-:W-:Y:S01]  /*45e0*/  PLOP3.LUT P0, PT, PT, PT, UP1, 0x80, 0x8 ;  /* 0x000000000008781c */ /* 0x000fe20003f0f018 */
[----:B------:R-:W-:Y:S02]  /*45f0*/  UIADD3 UR7, UPT, UPT, UR7, 0x110, URZ ;  /* 0x0000011007077890 */ /* 0x000fe4000fffe0ff */
[----:B------:R-:W-:Y:S02]  /*4600*/  USEL UR12, URZ, 0x1, UP2 ;  /* 0x00000001ff0c7887 */ /* 0x000fe40009000000 */
[----:B------:R-:W-:Y:S01]  /*4610*/  USEL UR16, UR16, URZ, UP2 ;  /* 0x000000ff10107287 */ /* 0x000fe20009000000 */
[----:B------:R-:W-:Y:S01]  /*4620*/  UMOV UR23, 0xc0004010 ;  /* 0xc000401000177882 */ /* 0x000fe20000000000 */
[----:B------:R-:W-:Y:S02]  /*4630*/  UMOV UR25, 0x40004040 ;  /* 0x4000404000197882 */ /* 0x000fe40000000000 */
[----:B------:R-:W-:Y:S01]  /*4640*/  @UP1 ULEA UR4, UR16, UR6, 0x3 ;  /* 0x0000000610041291 */ /* 0x000fe2000f8e18ff */
[----:B------:R-:W-:Y:S01]  /*4650*/  LOP3.LUT R8, R8, UR12, RZ, 0x3c, !PT ;  /* 0x0000000c08087c12 */ /* 0x000fe2000f8e3cff */
[----:B------:R-:W-:Y:S03]  /*4660*/  UIADD3 UR14, UPT, UPT, UR14, -0x1, URZ ;  /* 0xffffffff0e0e7890 */ /* 0x000fe6000fffe0ff */
[----:B-1----:R-:W-:Y:S04]  /*4670*/  @P0 SHF.L.U32 R0, R8, 0x1f, RZ ;  /* 0x0000001f08000819 */ /* 0x002fe800000006ff */
[----:B------:R2:W4:Y:S01]  /*4680*/  @P0 SYNCS.PHASECHK.TRANS64.TRYWAIT P2, [UR4], R0 ;  /* 0x00000000ff0005a7 */ /* 0x0005220008041104 */
[----:B------:R-:W-:Y:S03]  /*4690*/  USHF.L.U32 UR4, UR13, 0x8, URZ ;  /* 0x000000080d047899 */ /* 0x000fe600080006ff */
[----:B------:R-:W-:Y:S01]  /*46a0*/  UMOV UR13, UR16 ;  /* 0x00000010000d7c82 */ /* 0x000fe20008000000 */
[----:B------:R-:W-:Y:S09]  /*46b0*/  UIADD3 UR24, UPT, UPT, UR18, UR4, URZ ;  /* 0x0000000412187290 */ /* 0x000ff2000fffe0ff */
[----:B------:R2:W-:Y:S01]  /*46c0*/  UTCQMMA gdesc[UR24], gdesc[UR22], tmem[UR8], tmem[UR20], idesc[UR21], UP4 ;  /* 0x00ff1416180075ea */ /* 0x0005e2000a000308 */
[----:B------:R-:W-:Y:S01]  /*46d0*/  UPLOP3.LUT UP4, UPT, UPT, UPT, UPT, 0x80, 0x8 ;  /* 0x000000000008789c */ /* 0x000fe20003f8f070 */
[----:B------:R2:W-:Y:S01]  /*46e0*/  UTCBAR [UR7], URZ ;  /* 0x000000ff070073e9 */ /* 0x0005e200080000ff */
[----:B------:R-:W-:Y:S09]  /*46f0*/  BRA.U UP0, `(.L_x_89) ;  /* 0xfffffffd00887547 */ /* 0x000ff2000b83ffff */
.L_x_86:
[----:B------:R-:W-:Y:S01]  /*4700*/  UIADD3 UR17, UPT, UPT, UR17, 0x1, URZ ;  /* 0x0000000111117890 */ /* 0x000fe2000fffe0ff */
[C---:B------:R-:W-:Y:S01]  /*4710*/  ISETP.NE.AND P0, PT, R10.reuse, 0x2, PT ;  /* 0x000000020a00780c */ /* 0x040fe20003f05270 */
[----:B------:R-:W-:Y:S02]  /*4720*/  UIADD3 UR9, UPT, UPT, UR9, 0x260, URZ ;  /* 0x0000026009097890 */ /* 0x000fe4000fffe0ff */
[----:B------:R-:W-:Y:S01]  /*4730*/  UISETP.NE.AND UP0, UPT, UR17, 0x4, UPT ;  /* 0x000000041100788c */ /* 0x000fe2000bf05270 */
[----:B-12---:R-:W-:Y:S02]  /*4740*/  SEL R0, RZ, 0x1, P0 ;  /* 0x00000001ff007807 */ /* 0x006fe40000000000 */
[----:B------:R-:W-:Y:S01]  /*4750*/  SEL R10, R10, RZ, P0 ;  /* 0x000000ff0a0a7207 */ /* 0x000fe20000000000 */
[----:B------:R-:W-:Y:S01]  /*4760*/  USEL UR4, URZ, 0x1, UP0 ;  /* 0x00000001ff047887 */ /* 0x000fe20008000000 */
[----:B------:R-:W-:Y:S01]  /*4770*/  LOP3.LUT R9, R9, R0, RZ, 0x3c, !PT ;  /* 0x0000000009097212 */ /* 0x000fe200078e3cff */
[----:B------:R-:W-:Y:S01]  /*4780*/  USEL UR17, UR17, URZ, UP0 ;  /* 0x000000ff11117287 */ /* 0x000fe20008000000 */
[----:B------:R1:W-:Y:S03]  /*4790*/  UTCBAR [UR9], URZ ;  /* 0x000000ff090073e9 */ /* 0x0003e600080000ff */
[----:B------:R-:W-:Y:S01]  /*47a0*/  LOP3.LUT R11, R11, UR4, RZ, 0x3c, !PT ;  /* 0x000000040b0b7c12 */ /* 0x000fe2000f8e3cff */
[----:B------:R-:W-:Y:S07]  /*47b0*/  @P1 BRA `(.L_x_90) ;  /* 0xfffffff800d81947 */ /* 0x000fee000383ffff */
[----:B------:R-:W2:Y:S01]  /*47c0*/  S2UR UR4, SR_CgaCtaId ;  /* 0x00000000000479c3 */ /* 0x000ea20000008800 */
[----:B------:R-:W-:Y:S01]  /*47d0*/  ELECT P0, URZ, PT ;  /* 0x0000000000ff782f */ /* 0x000fe20003800000 */
[----:B------:R-:W-:Y:S01]  /*47e0*/  IMAD.MOV.U32 R0, RZ, RZ, 0x1 ;  /* 0x00000001ff007424 */ /* 0x000fe200078e00ff */
[----:B------:R-:W-:Y:S01]  /*47f0*/  UIADD3 UR6, UPT, UPT, UR6, 0x280, URZ ;  /* 0x0000028006067890 */ /* 0x000fe2000fffe0ff */
[----:B------:R-:W-:Y:S01]  /*4800*/  SHF.L.U32 R3, R11, 0x1f, RZ ;  /* 0x0000001f0b037819 */ /* 0x000fe200000006ff */
[----:B------:R-:W-:-:S03]  /*4810*/  UMOV UR5, 0x40 ;  /* 0x0000004000057882 */ /* 0x000fc60000000000 */
[----:B------:R-:W-:Y:S01]  /*4820*/  UVIRTCOUNT.DEALLOC.SMPOOL 0x80 ;  /* 0x000000800000784c */ /* 0x000fe20000000000 */
[----:B--2---:R-:W-:Y:S02]  /*4830*/  ULEA UR4, UR4, UR5, 0x18 ;  /* 0x0000000504047291 */ /* 0x004fe4000f8ec0ff */
[----:B------:R-:W-:-:S07]  /*4840*/  ULEA UR5, UR17, UR6, 0x3 ;  /* 0x0000000611057291 */ /* 0x000fce000f8e18ff */
[----:B------:R2:W-:Y:S02]  /*4850*/  @P0 STS.U8 [UR4+0x1c], R0 ;  /* 0x00001c00ff000988 */ /* 0x0005e40008000004 */
[----:B------:R-:W3:Y:S02]  /*4860*/  SYNCS.PHASECHK.TRANS64.TRYWAIT P0, [UR5], R3 ;  /* 0x00000003ff0075a7 */ /* 0x000ee40008001105 */
[----:B--23--:R-:W-:Y:S05]  /*4870*/  @!P0 BRA `(.L_x_91) ;  /* 0x00000044001c8947 */ /* 0x00cfea0003800000 */
.L_x_206:
[----:B------:R-:W-:-:S04]  /*4880*/  UIADD3 UR7, UPT, UPT, UR17, 0x1, URZ ;  /* 0x0000000111077890 */ /* 0x000fc8000fffe0ff */
[----:B------:R-:W-:-:S04]  /*4890*/  UISETP.NE.AND UP0, UPT, UR7, 0x4, UPT ;  /* 0x000000040700788c */ /* 0x000fc8000bf05270 */
[----:B------:R-:W-:Y:S02]  /*48a0*/  USEL UR8, URZ, 0x1, UP0 ;  /* 0x00000001ff087887 */ /* 0x000fe40008000000 */
[----:B------:R-:W-:-:S04]  /*48b0*/  USEL UR7, UR7, URZ, UP0 ;  /* 0x000000ff07077287 */ /* 0x000fc80008000000 */
[----:B------:R-:W-:Y:S01]  /*48c0*/  ULEA UR5, UR7, UR6, 0x3 ;  /* 0x0000000607057291 */ /* 0x000fe2000f8e18ff */
[----:B------:R-:W-:-:S04]  /*48d0*/  LOP3.LUT R2, R11, UR8, RZ, 0x3c, !PT ;  /* 0x000000080b027c12 */ /* 0x000fc8000f8e3cff */
[----:B--2---:R-:W-:-:S04]  /*48e0*/  SHF.L.U32 R3, R2, 0x1f, RZ ;  /* 0x0000001f02037819 */ /* 0x004fc800000006ff */
[----:B------:R-:W2:Y:S02]  /*48f0*/  SYNCS.PHASECHK.TRANS64.TRYWAIT P0, [UR5], R3 ;  /* 0x00000003ff0075a7 */ /* 0x000ea40008001105 */
[----:B--2---:R-:W-:Y:S05]  /*4900*/  @!P0 BRA `(.L_x_92) ;  /* 0x0000004400108947 */ /* 0x004fea0003800000 */
.L_x_208:
        /* <DEDUP_REMOVED lines=9> */
.L_x_210:
[----:B------:R-:W-:-:S04]  /*49a0*/  UIADD3 UR7, UPT, UPT, UR7, 0x1, URZ ;  /* 0x0000000107077890 */ /* 0x000fc8000fffe0ff */
[----:B------:R-:W-:-:S04]  /*49b0*/  UISETP.NE.AND UP0, UPT, UR7, 0x4, UPT ;  /* 0x000000040700788c */ /* 0x000fc8000bf05270 */
[----:B------:R-:W-:Y:S02]  /*49c0*/  USEL UR5, URZ, 0x1, UP0 ;  /* 0x00000001ff057887 */ /* 0x000fe40008000000 */
[----:B------:R-:W-:-:S04]  /*49d0*/  USEL UR7, UR7, URZ, UP0 ;  /* 0x000000ff07077287 */ /* 0x000fc80008000000 */
[----:B------:R-:W-:Y:S01]  /*49e0*/  ULEA UR7, UR7, UR6, 0x3 ;  /* 0x0000000607077291 */ /* 0x000fe2000f8e18ff */
[----:B--2---:R-:W-:-:S04]  /*49f0*/  LOP3.LUT R3, R2, UR5, RZ, 0x3c, !PT ;  /* 0x0000000502037c12 */ /* 0x004fc8000f8e3cff */
[----:B------:R-:W-:-:S04]  /*4a00*/  SHF.L.U32 R3, R3, 0x1f, RZ ;  /* 0x0000001f03037819 */ /* 0x000fc800000006ff */
[----:B------:R-:W2:Y:S02]  /*4a10*/  SYNCS.PHASECHK.TRANS64.TRYWAIT P0, [UR7], R3 ;  /* 0x00000003ff0075a7 */ /* 0x000ea40008001107 */
[----:B--2---:R-:W-:Y:S05]  /*4a20*/  @!P0 BRA `(.L_x_94) ;  /* 0x0000004000f88947 */ /* 0x004fea0003800000 */
.L_x_212:
[----:B------:R-:W-:Y:S01]  /*4a30*/  NOP ;  /* 0x0000000000007918 */ /* 0x000fe20000000000 */
[----:B--2---:R-:W2:Y:S01]  /*4a40*/  LDS R0, [UR4+0x14] ;  /* 0x00001404ff007984 */ /* 0x004ea20008000800 */
[----:B------:R-:W-:Y:S01]  /*4a50*/  ULOP3.LUT UR6, UR19, 0xffff, URZ, 0xc0, !UPT ;  /* 0x0000ffff13067892 */ /* 0x000fe2000f8ec0ff */
[----:B------:R-:W-:Y:S01]  /*4a60*/  UMOV UR8, 0xffff ;  /* 0x0000ffff00087882 */ /* 0x000fe20000000000 */
[----:B------:R-:W-:Y:S02]  /*4a70*/  UMOV UR5, 0x1 ;  /* 0x0000000100057882 */ /* 0x000fe40000000000 */
[----:B------:R-:W-:-:S04]  /*4a80*/  USHF.R.U32.HI UR6, URZ, 0x5, UR6 ;  /* 0x00000005ff067899 */ /* 0x000fc80008011606 */
[----:B------:R-:W-:Y:S02]  /*4a90*/  USHF.L.U32 UR8, UR8, UR6, URZ ;  /* 0x0000000608087299 */ /* 0x000fe400080006ff */
[----:B------:R-:W-:-:S04]  /*4aa0*/  USHF.L.U32 UR5, UR5, UR6, URZ ;  /* 0x0000000605057299 */ /* 0x000fc800080006ff */
[----:B--2---:R-:W-:-:S04]  /*4ab0*/  LOP3.LUT R0, R0, UR8, RZ, 0xc0, !PT ;  /* 0x0000000800007c12 */ /* 0x004fc8000f8ec0ff */
[----:B------:R-:W-:-:S13]  /*4ac0*/  ISETP.NE.AND P0, PT, R0, UR8, PT ;  /* 0x0000000800007c0c */ /* 0x000fda000bf05270 */
[----:B------:R-:W-:Y:S05]  /*4ad0*/  @P0 BRA `(.L_x_95) ;  /* 0x0000000000580947 */ /* 0x000fea0003800000 */
[----:B------:R-:W2:Y:S02]  /*4ae0*/  LDS R0, [UR4+0x18] ;  /* 0x00001804ff007984 */ /* 0x000ea40008000800 */
[----:B--2---:R-:W-:-:S04]  /*4af0*/  LOP3.LUT R0, R0, UR5, RZ, 0xc0, !PT ;  /* 0x0000000500007c12 */ /* 0x004fc8000f8ec0ff */
[----:B------:R-:W-:-:S13]  /*4b00*/  ISETP.NE.AND P0, PT, R0, UR5, PT ;  /* 0x0000000500007c0c */ /* 0x000fda000bf05270 */
[----:B------:R-:W-:Y:S05]  /*4b10*/  @P0 BRA `(.L_x_96) ;  /* 0x00000000003c0947 */ /* 0x000fea0003800000 */
[----:B------:R-:W2:Y:S01]  /*4b20*/  S2R R2, SR_LANEID ;  /* 0x0000000000027919 */ /* 0x000ea20000000000 */
[----:B------:R-:W-:Y:S01]  /*4b30*/  ULOP3.LUT UR8, URZ, UR8, URZ, 0x33, !UPT ;  /* 0x00000008ff087292 */ /* 0x000fe2000f8e33ff */
[----:B------:R-:W-:Y:S01]  /*4b40*/  LOP3.LUT R4, RZ, UR5, RZ, 0x33, !PT ;  /* 0x00000005ff047c12 */ /* 0x000fe2000f8e33ff */
[----:B------:R-:W-:Y:S02]  /*4b50*/  VOTEU.ANY UR7, UPT, PT ;  /* 0x0000000000077886 */ /* 0x000fe400038e0100 */
[----:B------:R-:W-:Y:S01]  /*4b60*/  UFLO.U32 UR7, UR7 ;  /* 0x00000007000772bd */ /* 0x000fe200080e0000 */
[----:B------:R-:W3:Y:S01]  /*4b70*/  REDUX UR5, R4 ;  /* 0x00000000040573c4 */ /* 0x000ee20000000000 */
[----:B------:R-:W-:-:S06]  /*4b80*/  IMAD.U32 R0, RZ, RZ, UR8 ;  /* 0x00000008ff007e24 */ /* 0x000fcc000f8e00ff */
[----:B------:R1:W-:Y:S01]  /*4b90*/  UTCATOMSWS.AND URZ, UR8 ;  /* 0x0000000800ff79e3 */ /* 0x0003e20008000000 */
[----:B------:R-:W4:Y:S01]  /*4ba0*/  REDUX UR6, R0 ;  /* 0x00000000000673c4 */ /* 0x000f220000000000 */
[----:B--2---:R-:W-:Y:S01]  /*4bb0*/  ISETP.EQ.U32.AND P0, PT, R2, UR7, PT ;  /* 0x0000000702007c0c */ /* 0x004fe2000bf02070 */
[----:B---3--:R-:W-:Y:S01]  /*4bc0*/  IMAD.U32 R2, RZ, RZ, UR5 ;  /* 0x00000005ff027e24 */ /* 0x008fe2000f8e00ff */
[----:B----4-:R-:W-:-:S11]  /*4bd0*/  MOV R3, UR6 ;  /* 0x0000000600037c02 */ /* 0x010fd60008000f00 */
[----:B------:R1:W-:Y:S04]  /*4be0*/  @P0 ATOMS.AND RZ, [UR4+0x14], R3 ;  /* 0x00001403ffff098c */ /* 0x0003e8000a800004 */
[----:B------:R1:W-:Y:S01]  /*4bf0*/  @P0 ATOMS.AND RZ, [UR4+0x18], R2 ;  /* 0x00001802ffff098c */ /* 0x0003e2000a800004 */
[----:B------:R-:W-:Y:S05]  /*4c00*/  BRA `(.L_x_97) ;  /* 0x0000000000147947 */ /* 0x000fea0003800000 */
.L_x_96:
[----:B------:R-:W-:Y:S02]  /*4c10*/  MOV R2, 0x4c30 ;  /* 0x00004c3000027802 */ /* 0x000fe40000000f00 */
[----:B-1--45:R-:W-:Y:S05]  /*4c20*/  CALL.REL.NOINC `($__internal_0_$__cuda_sm10x_tcgen05_guardrail_trap_col_being_dealloced_not_returned_by_alloc) ;  /* 0x0000004400147944 */ /* 0x032fea0003c00000 */
[----:B------:R-:W-:Y:S05]  /*4c30*/  BRA `(.L_x_97) ;  /* 0x0000000000087947 */ /* 0x000fea0003800000 */
.L_x_95:
[----:B------:R-:W-:Y:S02]  /*4c40*/  MOV R2, 0x4c60 ;  /* 0x00004c6000027802 */ /* 0x000fe40000000f00 */
[----:B-1--45:R-:W-:Y:S05]  /*4c50*/  CALL.REL.NOINC `($__internal_2_$__cuda_sm10x_tcgen05_guardrail_trap_unallocated_columns_being_dealloced) ;  /* 0x0000004400207944 */ /* 0x032fea0003c00000 */
.L_x_97:
[----:B------:R-:W-:Y:S01]  /*4c60*/  NOP ;  /* 0x0000000000007918 */ /* 0x000fe20000000000 */
[----:B-1----:R-:W-:Y:S05]  /*4c70*/  EXIT ;  /* 0x000000000000794d */ /* 0x002fea0003800000 */
.L_x_79:
[----:B------:R-:W-:-:S09]  /*4c80*/  UISETP.NE.OR UP2, UPT, UR8, 0x3, !UP2 ;  /* 0x000000030800788c */ /* 0x000fd2000d745670 */
[----:B------:R-:W-:Y:S05]  /*4c90*/  BRA.U UP2, `(.L_x_98) ;  /* 0x0000000902c87547 */ /* 0x000fea000b800000 */
[----:B------:R-:W1:Y:S01]  /*4ca0*/  LDCU.64 UR6, c[0x0][0x888] ;  /* 0x00011100ff0677ac */ /* 0x000e620008000a00 */
[----:B------:R-:W2:Y:S01]  /*4cb0*/  LDC R0, c[0x0][0xb30] ;  /* 0x0002cc00ff007b82 */ /* 0x000ea20000000800 */
[----:B------:R-:W-:Y:S01]  /*4cc0*/  IMAD.MOV.U32 R30, RZ, RZ, 0x1 ;  /* 0x00000001ff1e7424 */ /* 0x000fe200078e00ff */
[----:B------:R-:W-:Y:S01]  /*4cd0*/  CS2R R28, SRZ ;  /* 0x00000000001c7805 */ /* 0x000fe2000001ff00 */
[----:B------:R-:W4:Y:S01]  /*4ce0*/  LDCU.64 UR4, c[0x0][0x890] ;  /* 0x00011200ff0477ac */ /* 0x000f220008000a00 */
[----:B------:R-:W-:Y:S01]  /*4cf0*/  IMAD.MOV.U32 R25, RZ, RZ, 0x2000 ;  /* 0x00002000ff197424 */ /* 0x000fe200078e00ff */
[----:B------:R-:W-:-:S03]  /*4d00*/  UMOV UR8, 0x400 ;  /* 0x0000040000087882 */ /* 0x000fc60000000000 */
[----:B------:R-:W3:Y:S01]  /*4d10*/  LDC R19, c[0x0][0x370] ;  /* 0x0000dc00ff137b82 */ /* 0x000ee20000000800 */
[----:B------:R-:W-:-:S07]  /*4d20*/  UPLOP3.LUT UP1, UPT, UPT, UPT, UPT, 0x40, 0x4 ;  /* 0x000000000004789c */ /* 0x000fce0003f2e870 */
[----:B------:R-:W3:Y:S01]  /*4d30*/  LDC R2, c[0x0][0xb0c] ;  /* 0x0002c300ff027b82 */ /* 0x000ee20000000800 */
[----:B-1----:R-:W-:Y:S02]  /*4d40*/  UISETP.NE.U32.AND UP2, UPT, UR6, URZ, UPT ;  /* 0x000000ff0600728c */ /* 0x002fe4000bf45070 */
[----:B------:R-:W-:Y:S02]  /*4d50*/  ULEA UR6, UR37, UR8, 0x18 ;  /* 0x0000000825067291 */ /* 0x000fe4000f8ec0ff */
[----:B------:R-:W-:Y:S02]  /*4d60*/  UISETP.NE.AND.EX UP2, UPT, UR7, URZ, UPT, UP2 ;  /* 0x000000ff0700728c */ /* 0x000fe4000bf45320 */
[----:B------:R-:W-:Y:S01]  /*4d70*/  UIADD3 UR7, UPT, UPT, UR6, 0x220, URZ ;  /* 0x0000022006077890 */ /* 0x000fe2000fffe0ff */
[----:B------:R-:W1:Y:S01]  /*4d80*/  LDC R18, c[0x0][0xb20] ;  /* 0x0002c800ff127b82 */ /* 0x000e620000000800 */
[----:B----4-:R-:W-:Y:S01]  /*4d90*/  UISETP.NE.U32.AND UP3, UPT, UR4, URZ, UPT ;  /* 0x000000ff0400728c */ /* 0x010fe2000bf65070 */
[----:B--2---:R-:W-:Y:S01]  /*4da0*/  ISETP.NE.AND P1, PT, R0, 0x1, PT ;  /* 0x000000010000780c */ /* 0x004fe20003f25270 */
[----:B------:R-:W-:-:S02]  /*4db0*/  UPRMT UR37, UR37, 0x654, UR7 ;  /* 0x0000065425257896 */ /* 0x000fc40008000007 */
[----:B------:R-:W-:-:S03]  /*4dc0*/  UISETP.NE.AND.EX UP3, UPT, UR5, URZ, UPT, UP3 ;  /* 0x000000ff0500728c */ /* 0x000fc6000bf65330 */
[----:B------:R-:W2:Y:S08]  /*4dd0*/  LDC.64 R32, c[0x0][0x348] ;  /* 0x0000d200ff207b82 */ /* 0x000eb00000000a00 */
[----:B------:R-:W4:Y:S08]  /*4de0*/  LDC.64 R16, c[0x0][0xb10] ;  /* 0x0002c400ff107b82 */ /* 0x000f300000000a00 */
[----:B------:R-:W1:Y:S08]  /*4df0*/  LDC.64 R6, c[0x0][0xb18] ;  /* 0x0002c600ff067b82 */ /* 0x000e700000000a00 */
[----:B------:R-:W1:Y:S08]  /*4e00*/  LDC.64 R4, c[0x0][0xb28] ;  /* 0x0002ca00ff047b82 */ /* 0x000e700000000a00 */
[----:B---3--:R-:W1:Y:S02]  /*4e10*/  LDC R24, c[0x0][0x374] ;  /* 0x0000dd00ff187b82 */ /* 0x008e640000000800 */
.L_x_106:
[C---:B------:R-:W-:Y:S02]  /*4e20*/  LEA R0, R29.reuse, UR6, 0x3 ;  /* 0x000000061d007c11 */ /* 0x040fe4000f8e18ff */
[----:B------:R-:W-:Y:S02]  /*4e30*/  SHF.L.U32 R3, R28, 0x1f, RZ ;  /* 0x0000001f1c037819 */ /* 0x000fe400000006ff */
[----:B------:R-:W-:Y:S02]  /*4e40*/  LEA R20, R29, UR6, 0x4 ;  /* 0x000000061d147c11 */ /* 0x000fe4000f8e20ff */
[----:B---3--:R-:W3:Y:S02]  /*4e50*/  SYNCS.PHASECHK.TRANS64.TRYWAIT P0, [R0+URZ+0x240], R3 ;  /* 0x00024003000075a7 */ /* 0x008ee400080011ff */
[----:B---3--:R-:W-:Y:S05]  /*4e60*/  @!P0 BRA `(.L_x_99) ;  /* 0x0000004000008947 */ /* 0x008fea0003800000 */
.L_x_213:
[----:B------:R-:W-:Y:S01]  /*4e70*/  ISETP.GE.AND P0, PT, R72, 0x1, PT ;  /* 0x000000014800780c */ /* 0x000fe20003f06270 */
[----:B------:R-:W1:Y:S01]  /*4e80*/  LDS.128 R20, [R20+0x2d0] ;  /* 0x0002d00014147984 */ /* 0x000e620000000c00 */
[----:B------:R-:W-:Y:S01]  /*4e90*/  ISETP.NE.U32.AND P4, PT, RZ, UR4, PT ;  /* 0x00000004ff007c0c */ /* 0x000fe2000bf85070 */
[----:B---3--:R-:W-:Y:S01]  /*4ea0*/  VIADD R0, R0, 0x250 ;  /* 0x0000025000007836 */ /* 0x008fe20000000000 */
[----:B------:R-:W-:Y:S02]  /*4eb0*/  SHF.L.U32 R26, R30, 0x1f, RZ ;  /* 0x0000001f1e1a7819 */ /* 0x000fe400000006ff */
[----:B------:R-:W-:Y:S02]  /*4ec0*/  ISETP.NE.AND.EX P4, PT, RZ, UR5, PT, P4 ;  /* 0x00000005ff007c0c */ /* 0x000fe4000bf85340 */
[----:B------:R-:W-:Y:S01]  /*4ed0*/  PRMT R0, RZ, 0x654, R0 ;  /* 0x00000654ff007816 */ /* 0x000fe20000000000 */
[----:B------:R-:W-:Y:S01]  /*4ee0*/  @!PT LDS RZ, [RZ] ;  /* 0x00000000fffff984 */ /* 0x000fe20000000800 */
[----:B------:R-:W-:Y:S01]  /*4ef0*/  @!PT LDS RZ, [RZ] ;  /* 0x00000000fffff984 */ /* 0x000fe20000000800 */
[----:B------:R-:W-:Y:S01]  /*4f00*/  @!PT LDS RZ, [RZ] ;  /* 0x00000000fffff984 */ /* 0x000fe20000000800 */
[----:B------:R-:W-:Y:S01]  /*4f10*/  @!PT LDS RZ, [RZ] ;  /* 0x00000000fffff984 */ /* 0x000fe20000000800 */
[----:B------:R3:W-:Y:S06]  /*4f20*/  MEMBAR.ALL.CTA ;  /* 0x0000000000007992 */ /* 0x0007ec0000008000 */
[----:B---3--:R-:W3:Y:S02]  /*4f30*/  FENCE.VIEW.ASYNC.S ;  /* 0x00000000000073c6 */ /* 0x008ee40000000000 */
[----:B---3--:R3:W-:Y:S01]  /*4f40*/  SYNCS.ARRIVE.TRANS64.RED.A1T0 RZ, [R0+URZ], RZ ;  /* 0x000000ff00ff79a7 */ /* 0x0087e200081004ff */
[----:B-1----:R-:W-:Y:S11]  /*4f50*/  LOP3.LUT P3, RZ, R22, 0x1, RZ, 0xc0, !PT ;  /* 0x0000000116ff7812 */ /* 0x002ff6000786c0ff */
[----:B------:R-:W-:Y:S02]  /*4f60*/  @!UPT UIADD3 URZ, UPT, UPT, URZ, URZ, URZ ;  /* 0x000000fffffff290 */ /* 0x000fe4000fffe0ff */
[----:B------:R-:W-:Y:S02]  /*4f70*/  @P3 MOV R13, R20 ;  /* 0x00000014000d3202 */ /* 0x000fe40000000f00 */
[----:B------:R-:W-:Y:S01]  /*4f80*/  @P3 LOP3.LUT R8, R21, 0xffff, RZ, 0xc0, !PT ;  /* 0x0000ffff15083812 */ /* 0x000fe200078ec0ff */
[----:B---3--:R-:W-:Y:S06]  /*4f90*/  @!P0 BRA `(.L_x_100) ;  /* 0x0000000000a48947 */ /* 0x008fec0003800000 */
[----:B------:R-:W-:Y:S01]  /*4fa0*/  IMAD.HI.U32 R31, R24, R7, RZ ;  /* 0x00000007181f7227 */ /* 0x000fe200078e00ff */
[----:B------:R-:W-:Y:S02]  /*4fb0*/  ISETP.NE.AND P0, PT, R6, 0x1, PT ;  /* 0x000000010600780c */ /* 0x000fe40003f05270 */
[----:B------:R-:W-:Y:S01]  /*4fc0*/  ISETP.NE.AND P2, PT, R72, 0x1, PT ;  /* 0x000000014800780c */ /* 0x000fe20003f45270 */
[----:B----4-:R-:W-:Y:S01]  /*4fd0*/  IMAD.HI.U32 R34, R19, R16, RZ ;  /* 0x0000001013227227 */ /* 0x010fe200078e00ff */
[----:B------:R-:W-:Y:S02]  /*4fe0*/  SHF.R.U32.HI R31, RZ, R18, R31 ;  /* 0x00000012ff1f7219 */ /* 0x000fe4000001161f */
[----:B------:R-:W-:Y:S01]  /*4ff0*/  ISETP.NE.AND P5, PT, R2, 0x1, PT ;  /* 0x000000010200780c */ /* 0x000fe20003fa5270 */
[----:B------:R-:W-:Y:S01]  /*5000*/  IMAD.HI.U32 R36, R13, R16, RZ ;  /* 0x000000100d247227 */ /* 0x000fe200078e00ff */
[----:B------:R-:W-:Y:S02]  /*5010*/  SHF.R.U32.HI R34, RZ, R17, R34 ;  /* 0x00000011ff227219 */ /* 0x000fe40000011622 */
[----:B------:R-:W-:Y:S01]  /*5020*/  SEL R3, R24, R31, !P0 ;  /* 0x0000001f18037207 */ /* 0x000fe20004000000 */
[C---:B------:R-:W-:Y:S01]  /*5030*/  IMAD.HI.U32 R31, R8.reuse, R7, RZ ;  /* 0x00000007081f7227 */ /* 0x040fe200078e00ff */
[----:B------:R-:W-:Y:S02]  /*5040*/  SEL R11, R19, R34, !P5 ;  /* 0x00000022130b7207 */ /* 0x000fe40006800000 */
[----:B------:R-:W-:Y:S01]  /*5050*/  SHF.R.U32.HI R36, RZ, R17, R36 ;  /* 0x00000011ff247219 */ /* 0x000fe20000011624 */
[----:B------:R-:W-:Y:S01]  /*5060*/  IMAD.HI.U32 R38, R3, R4, RZ ;  /* 0x0000000403267227 */ /* 0x000fe200078e00ff */
[----:B------:R-:W-:Y:S03]  /*5070*/  SHF.R.U32.HI R31, RZ, R18, R31 ;  /* 0x00000012ff1f7219 */ /* 0x000fe6000001161f */
[----:B------:R-:W-:Y:S01]  /*5080*/  IMAD.HI.U32 R34, R11, R4, RZ ;  /* 0x000000040b227227 */ /* 0x000fe200078e00ff */
[----:B------:R-:W-:Y:S02]  /*5090*/  @P2 SHF.R.U32.HI R3, RZ, R5, R38 ;  /* 0x00000005ff032219 */ /* 0x000fe40000011626 */
[----:B------:R-:W-:Y:S02]  /*50a0*/  SEL R9, R8, R31, !P0 ;  /* 0x0000001f08097207 */ /* 0x000fe40004000000 */
[----:B------:R-:W-:Y:S01]  /*50b0*/  @P2 SHF.R.U32.HI R11, RZ, R5, R34 ;  /* 0x00000005ff0b2219 */ /* 0x000fe20000011622 */
[C---:B------:R-:W-:Y:S01]  /*50c0*/  IMAD R10, R72.reuse, R3, RZ ;  /* 0x00000003480a7224 */ /* 0x040fe200078e02ff */
[----:B------:R-:W-:Y:S01]  /*50d0*/  SEL R3, R13, R36, !P5 ;  /* 0x000000240d037207 */ /* 0x000fe20006800000 */
[C---:B------:R-:W-:Y:S03]  /*50e0*/  IMAD.HI.U32 R14, R9.reuse, R4, RZ ;  /* 0x00000004090e7227 */ /* 0x040fe600078e00ff */
[----:B------:R-:W-:Y:S01]  /*50f0*/  ISETP.GE.AND P0, PT, R9, R10, PT ;  /* 0x0000000a0900720c */ /* 0x000fe20003f06270 */
[C---:B------:R-:W-:Y:S01]  /*5100*/  IMAD R12, R72.reuse, R11, RZ ;  /* 0x0000000b480c7224 */ /* 0x040fe200078e02ff */
[-C--:B------:R-:W-:Y:S04]  /*5110*/  SHF.R.U32.HI R14, RZ, R5.reuse, R14 ;  /* 0x00000005ff0e7219 */ /* 0x080fe8000001160e */
[----:B------:R-:W-:Y:S02]  /*5120*/  ISETP.GE.OR P0, PT, R3, R12, P0 ;  /* 0x0000000c0300720c */ /* 0x000fe40000706670 */
[----:B------:R-:W-:Y:S05]  /*5130*/  SEL R15, R9, R14, !P2 ;  /* 0x0000000e090f7207 */ /* 0x000fea0005000000 */
[----:B------:R-:W-:Y:S04]  /*5140*/  IMAD.MOV R14, RZ, RZ, -R15 ;  /* 0x000000ffff0e7224 */ /* 0x000fe800078e0a0f */
[----:B------:R-:W-:Y:S02]  /*5150*/  IMAD R14, R72, R14, R9 ;  /* 0x0000000e480e7224 */ /* 0x000fe400078e0209 */
[C---:B------:R-:W-:Y:S05]  /*5160*/  @!P0 IMAD.HI.U32 R10, R3.reuse, R4, RZ ;  /* 0x00000004030a8227 */ /* 0x040fea00078e00ff */
[----:B------:R-:W-:Y:S04]  /*5170*/  @!P0 SHF.R.U32.HI R10, RZ, R5, R10 ;  /* 0x00000005ff0a8219 */ /* 0x000fe8000001160a */
[----:B------:R-:W-:Y:S01]  /*5180*/  @!P0 SEL R0, R3, R10, !P2 ;  /* 0x0000000a03008207 */ /* 0x000fe20005000000 */
[----:B------:R-:W-:Y:S03]  /*5190*/  IMAD.MOV R10, RZ, RZ, -R3 ;  /* 0x000000ffff0a7224 */ /* 0x000fe600078e0a03 */
[----:B------:R-:W-:Y:S01]  /*51a0*/  @!P0 IADD3 R15, PT, PT, R15, -R0, RZ ;  /* 0x800000000f0f8210 */ /* 0x000fe20007ffe0ff */
[----:B------:R-:W-:Y:S01]  /*51b0*/  @!P0 IMAD R0, R11, R14, R0 ;  /* 0x0000000e0b008224 */ /* 0x000fe200078e0200 */
[----:B------:R-:W-:Y:S01]  /*51c0*/  IADD3 R11, PT, PT, -R9, RZ, RZ ;  /* 0x000000ff090b7210 */ /* 0x000fe20007ffe1ff */
[----:B------:R-:W-:Y:S02]  /*51d0*/  IMAD R13, R2, R10, R13 ;  /* 0x0000000a020d7224 */ /* 0x000fe400078e020d */
[----:B------:R-:W-:Y:S02]  /*51e0*/  @!P0 IMAD R9, R15, R72, R3 ;  /* 0x000000480f098224 */ /* 0x000fe400078e0203 */
[----:B------:R-:W-:Y:S02]  /*51f0*/  @!P0 IMAD.MOV.U32 R3, RZ, RZ, R0 ;  /* 0x000000ffff038224 */ /* 0x000fe400078e0000 */
[----:B------:R-:W-:Y:S02]  /*5200*/  IMAD R8, R6, R11, R8 ;  /* 0x0000000b06087224 */ /* 0x000fe400078e0208 */
[----:B------:R-:W-:Y:S02]  /*5210*/  IMAD R13, R3, R2, R13 ;  /* 0x00000002030d7224 */ /* 0x000fe400078e020d */
[----:B------:R-:W-:Y:S02]  /*5220*/  IMAD R8, R9, R6, R8 ;  /* 0x0000000609087224 */ /* 0x000fe400078e0208 */
.L_x_100:
[----:B------:R-:W-:Y:S05]  /*5230*/  BRA.U UP1, `(.L_x_101) ;  /* 0x0000000101107547 */ /* 0x000fea000b800000 */
[----:B------:R-:W-:Y:S04]  /*5240*/  MOV R0, UR13 ;  /* 0x0000000d00007c02 */ /* 0x000fe80008000f00 */
[----:B------:R-:W-:Y:S04]  /*5250*/  SHF.L.U32 R3, R0, 0x1f, RZ ;  /* 0x0000001f00037819 */ /* 0x000fe800000006ff */
[----:B------:R-:W1:Y:S02]  /*5260*/  SYNCS.PHASECHK.TRANS64.TRYWAIT P0, [UR6+0x238], R3 ;  /* 0x00023803ff0075a7 */ /* 0x000e640008001106 */
[----:B-1----:R-:W-:Y:S05]  /*5270*/  @!P0 BRA `(.L_x_102) ;  /* 0x0000003c00108947 */ /* 0x002fea0003800000 */
.L_x_101:
[----:B------:R-:W-:Y:S05]  /*5280*/  BRA.U !UP3, `(.L_x_103) ;  /* 0x000000010b347547 */ /* 0x000fea000b800000 */
[----:B------:R-:W-:Y:S01]  /*5290*/  UPLOP3.LUT UP0, UPT, UPT, UPT, UP2, 0x80, 0x8 ;  /* 0x000000000008789c */ /* 0x000fe20003f0f020 */
[----:B-1----:R-:W-:Y:S02]  /*52a0*/  HFMA2 R0, -RZ, RZ, 0, 5.9604644775390625e-08 ;  /* 0x00000001ff007431 */ /* 0x002fe400000001ff */
[----:B------:R-:W-:Y:S03]  /*52b0*/  IMAD.MOV.U32 R164, RZ, RZ, 0x1 ;  /* 0x00000001ffa47424 */ /* 0x000fe600078e00ff */
[----:B------:R-:W-:Y:S05]  /*52c0*/  PLOP3.LUT P0, PT, PT, PT, UP0, 0x80, 0x8 ;  /* 0x000000000008781c */ /* 0x000fea0003f0f008 */
[----:B------:R-:W1:Y:S01]  /*52d0*/  @UP0 LDCU.64 UR8, c[0x0][0x888] ;  /* 0x00011100ff0807ac */ /* 0x000e620008000a00 */
[----:B------:R-:W-:Y:S07]  /*52e0*/  @UP0 UIMAD UR7, UR36, UR4, URZ ;  /* 0x00000004240702a4 */ /* 0x000fee000f8e02ff */
[----:B------:R-:W-:Y:S01]  /*52f0*/  @!P0 PRMT R164, R0, 0x7610, R164 ;  /* 0x0000761000a48816 */ /* 0x000fe200000000a4 */
[----:B-1----:R-:W-:Y:S03]  /*5300*/  @UP0 UIMAD.WIDE UR8, UR7, 0x4, UR8 ;  /* 0x00000004070808a5 */ /* 0x002fe6000f8e0208 */
[----:B------:R-:W1:Y:S03]  /*5310*/  @!UP0 LDCU UR7, c[0x0][0x880] ;  /* 0x00011000ff0787ac */ /* 0x000e660008000800 */
[----:B------:R-:W-:Y:S01]  /*5320*/  IMAD.U32 R10, RZ, RZ, UR8 ;  /* 0x00000008ff0a7e24 */ /* 0x000fe2000f8e00ff */
[----:B------:R-:W-:Y:S05]  /*5330*/  MOV R11, UR9 ;  /* 0x00000009000b7c02 */ /* 0x000fea0008000f00 */
[----:B-----5:R3:W5:Y:S02]  /*5340*/  @P0 LDG.E R81, desc[UR40][R10.64] ;  /* 0x000000280a510981 */ /* 0x020764000c1e1900 */
[----:B-1-3--:R-:W-:Y:S07]  /*5350*/  @!P0 IMAD.U32 R81, RZ, RZ, UR7 ;  /* 0x00000007ff518e24 */ /* 0x00afee000f8e00ff */
.L_x_103:
[----:B-----5:R-:W-:Y:S01]  /*5360*/  @!P4 FSETP.EQ.AND P5, PT, R81, RZ, PT ;  /* 0x000000ff5100c20b */ /* 0x020fe20003fa2000 */
[----:B------:R-:W-:Y:S01]  /*5370*/  @!UPT UIADD3 URZ, UPT, UPT, URZ, URZ, URZ ;  /* 0x000000fffffff290 */ /* 0x000fe2000fffe0ff */
[----:B------:R-:W-:Y:S11]  /*5380*/  @!P4 BRA `(.L_x_104) ;  /* 0x000000000014c947 */ /* 0x000ff60003800000 */
[----:B------:R-:W-:Y:S02]  /*5390*/  LOP3.LUT P0, RZ, R164, 0xff, RZ, 0xc0, !PT ;  /* 0x000000ffa4ff7812 */ /* 0x000fe4000780c0ff */
[----:B------:R-:W-:Y:S04]  /*53a0*/  PLOP3.LUT P5, PT, PT, PT, UP0, 0x80, 0x8 ;  /* 0x000000000008781c */ /* 0x000fe80003faf008 */
[----:B------:R-:W-:Y:S07]  /*53b0*/  PLOP3.LUT P5, PT, P5, PT, PT, 0x8, 0x80 ;  /* 0x000000000080781c */ /* 0x000fee0002fae170 */
[----:B------:R-:W-:Y:S11]  /*53c0*/  @P0 FSETP.EQ.AND P5, PT, R81, RZ, PT ;  /* 0x000000ff5100020b */ /* 0x000ff60003fa2000 */
[----:B------:R-:W-:Y:S02]  /*53d0*/  @!UPT UIADD3 URZ, UPT, UPT, URZ, URZ, URZ ;  /* 0x000000fffffff290 */ /* 0x000fe4000fffe0ff */
.L_x_104:
[----:B------:R-:W3:Y:S01]  /*53e0*/  SYNCS.PHASECHK.TRANS64.TRYWAIT P4, [UR6+0x228], R26 ;  /* 0x0002281aff0075a7 */ /* 0x000ee20008081106 */
[----:B------:R-:W-:Y:S01]  /*53f0*/  @P3 SHF.R.U32.HI R27, RZ, 0x10, R21 ;  /* 0x00000010ff1b3819 */ /* 0x000fe20000011615 */
[----:B------:R-:W-:Y:S01]  /*5400*/  VIADD R29, R29, 0x1 ;  /* 0x000000011d1d7836 */ /* 0x000fe20000000000 */
[----:B------:R-:W5:Y:S08]  /*5410*/  LDC.64 R14, c[0x0][0xb10] ;  /* 0x0002c400ff0e7b82 */ /* 0x000f700000000a00 */
[----:B------:R-:W2:Y:S08]  /*5420*/  LDC.64 R10, c[0x0][0xb18] ;  /* 0x0002c600ff0a7b82 */ /* 0x000eb00000000a00 */
[----:B-1----:R-:W1:Y:S08]  /*5430*/  @!P1 LDC R0, c[0x0][0xb20] ;  /* 0x0002c800ff009b82 */ /* 0x002e700000000800 */
[----:B------:R-:W4:Y:S01]  /*5440*/  @!P1 LDC R3, c[0x0][0xb0c] ;  /* 0x0002c300ff039b82 */ /* 0x000f220000000800 */
[----:B-----5:R-:W-:Y:S05]  /*5450*/  @!P1 IMAD.HI.U32 R14, R13, R14, RZ ;  /* 0x0000000e0d0e9227 */ /* 0x020fea00078e00ff */
[----:B------:R-:W-:Y:S01]  /*5460*/  @!P1 SHF.R.U32.HI R14, RZ, R15, R14 ;  /* 0x0000000fff0e9219 */ /* 0x000fe2000001160e */
[----:B--2---:R-:W-:Y:S01]  /*5470*/  @!P1 IMAD.HI.U32 R11, R8, R11, RZ ;  /* 0x0000000b080b9227 */ /* 0x004fe200078e00ff */
[----:B------:R-:W-:Y:S04]  /*5480*/  @!P1 ISETP.NE.AND P0, PT, R10, 0x1, PT ;  /* 0x000000010a00980c */ /* 0x000fe80003f05270 */
[----:B-1----:R-:W-:Y:S02]  /*5490*/  @!P1 SHF.R.U32.HI R9, RZ, R0, R11 ;  /* 0x00000000ff099219 */ /* 0x002fe4000001160b */
[----:B----4-:R-:W-:Y:S02]  /*54a0*/  @!P1 ISETP.NE.AND P2, PT, R3, 0x1, PT ;  /* 0x000000010300980c */ /* 0x010fe40003f45270 */
[----:B------:R-:W-:Y:S02]  /*54b0*/  @!P1 SEL R9, R8, R9, !P0 ;  /* 0x0000000908099207 */ /* 0x000fe40004000000 */
[----:B------:R-:W-:Y:S02]  /*54c0*/  ELECT P0, URZ, PT ;  /* 0x0000000000ff782f */ /* 0x000fe40003800000 */
[----:B------:R-:W-:Y:S05]  /*54d0*/  @!P1 SEL R14, R13, R14, !P2 ;  /* 0x0000000e0d0e9207 */ /* 0x000fea0005000000 */
[----:B------:R-:W-:Y:S02]  /*54e0*/  @!P1 IMAD.IADD R0, R9, 0x1, -R14 ;  /* 0x0000000109009824 */ /* 0x000fe400078e0a0e */
[----:B------:R-:W-:Y:S02]  /*54f0*/  @!P1 IMAD.IADD R9, R14, 0x1, -R9 ;  /* 0x000000010e099824 */ /* 0x000fe400078e0a09 */
[----:B------:R-:W-:Y:S02]  /*5500*/  @!P1 IMAD R13, R0, R3, R13 ;  /* 0x00000003000d9224 */ /* 0x000fe400078e020d */
[----:B------:R-:W-:Y:S01]  /*5510*/  @!P1 IMAD R8, R9, R10, R8 ;  /* 0x0000000a09089224 */ /* 0x000fe200078e0208 */
[----:B---3--:R-:W-:Y:S06]  /*5520*/  @!P4 BRA `(.L_x_105) ;  /* 0x00000038007cc947 */ /* 0x008fec0003800000 */
.L_x_216:
[----:B------:R-:W-:Y:S01]  /*5530*/  PLOP3.LUT P5, PT, P5, P0, PT, 0xf2, 0x2f ;  /* 0x00000000002f781c */ /* 0x000fe20002fa1e72 */
[----:B------:R-:W-:Y:S01]  /*5540*/  UMOV UR14, 0x0 ;  /* 0x00000000000e7882 */ /* 0x000fe20000000000 */
[----:B------:R-:W-:Y:S01]  /*5550*/  LOP3.LUT R30, R30, 0x1, RZ, 0x3c, !PT ;  /* 0x000000011e1e7812 */ /* 0x000fe200078e3cff */
[----:B------:R-:W-:Y:S01]  /*5560*/  UMOV UR15, 0x10000000 ;  /* 0x10000000000f7882 */ /* 0x000fe20000000000 */
[----:B------:R-:W-:Y:S01]  /*5570*/  UMOV UR12, UR36 ;  /* 0x00000024000c7c82 */ /* 0x000fe20008000000 */
[----:B------:R-:W-:Y:S08]  /*5580*/  @P3 R2UR UR36, R27 ;  /* 0x000000001b2432ca */ /* 0x000ff000000e0000 */
[----:B-1----:R-:W-:Y:S01]  /*5590*/  @!P5 IADD3 R3, P0, PT, R32, 0x580, RZ ;  /* 0x000005802003d810 */ /* 0x002fe20007f1e0ff */
[----:B------:R-:W-:Y:S01]  /*55a0*/  @!P5 IMAD.SHL.U32 R155, R155, 0x40, RZ ;  /* 0x000000409b9bd824 */ /* 0x000fe200078e00ff */
[----:B------:R-:W-:Y:S01]  /*55b0*/  VOTEU.ALL UP1, P5 ;  /* 0x0000000000ff7886 */ /* 0x000fe20002820000 */
[----:B------:R-:W-:Y:S01]  /*55c0*/  @!P5 IMAD.SHL.U32 R165, R165, 0x80, RZ ;  /* 0x00000080a5a5d824 */ /* 0x000fe200078e00ff */
[----:B------:R-:W-:Y:S01]  /*55d0*/  @!P5 R2UR UR8, R3 ;  /* 0x000000000308d2ca */ /* 0x000fe200000e0000 */
[----:B------:R-:W-:Y:S01]  /*55e0*/  @!P5 IMAD.X R0, RZ, RZ, R33, P0 ;  /* 0x000000ffff00d224 */ /* 0x000fe200000e0621 */
[----:B------:R-:W-:Y:S01]  /*55f0*/  @!P5 R2UR UR10, R155 ;  /* 0x000000009b0ad2ca */ /* 0x000fe200000e0000 */
[----:B------:R-:W-:Y:S01]  /*5600*/  @!UP1 UIADD3 UR9, UPT, UPT, UR6, 0x220, URZ ;  /* 0x0000022006099890 */ /* 0x000fe2000fffe0ff */
[----:B------:R-:W-:Y:S01]  /*5610*/  @!P5 R2UR UR11, R165 ;  /* 0x00000000a50bd2ca */ /* 0x000fe200000e0000 */
[----:B------:R-:W-:Y:S01]  /*5620*/  IMAD.IADD R155, R8, 0x1, R143 ;  /* 0x00000001089b7824 */ /* 0x000fe200078e028f */
[----:B------:R-:W-:Y:S01]  /*5630*/  @!P5 R2UR UR7, R0 ;  /* 0x000000000007d2ca */ /* 0x000fe200000e0000 */
[----:B------:R-:W-:Y:S01]  /*5640*/  IMAD.IADD R165, R13, 0x1, R154 ;  /* 0x000000010da57824 */ /* 0x000fe200078e029a */
[C---:B------:R-:W-:Y:S04]  /*5650*/  ISETP.NE.AND P0, PT, R29.reuse, 0x2, PT ;  /* 0x000000021d00780c */ /* 0x040fe80003f05270 */
[----:B------:R-:W-:Y:S01]  /*5660*/  SEL R3, RZ, 0x1, P0 ;  /* 0x00000001ff037807 */ /* 0x000fe20000000000 */
[----:B------:R-:W-:Y:S01]  /*5670*/  IMAD.U32 R10, RZ, RZ, UR8 ;  /* 0x00000008ff0a7e24 */ /* 0x000fe2000f8e00ff */
[----:B------:R-:W-:Y:S01]  /*5680*/  @!UP1 UIADD3 UR8, UPT, UPT, UR6, 0x400, URZ ;  /* 0x0000040006089890 */ /* 0x000fe2000fffe0ff */
[----:B------:R-:W-:Y:S01]  /*5690*/  SEL R29, R29, RZ, P0 ;  /* 0x000000ff1d1d7207 */ /* 0x000fe20000000000 */
[----:B------:R-:W-:Y:S01]  /*56a0*/  VOTEU.ALL UP1, P5 ;  /* 0x0000000000ff7886 */ /* 0x000fe20002820000 */
[----:B------:R-:W-:Y:S02]  /*56b0*/  LOP3.LUT R28, R28, R3, RZ, 0x3c, !PT ;  /* 0x000000031c1c7212 */ /* 0x000fe400078e3cff */
[----:B------:R-:W-:Y:S01]  /*56c0*/  IMAD.U32 R11, RZ, RZ, UR7 ;  /* 0x00000007ff0b7e24 */ /* 0x000fe2000f8e00ff */
[----:B------:R-:W-:Y:S04]  /*56d0*/  @!P5 R2UR UR16, R10 ;  /* 0x000000000a10d2ca */ /* 0x000fe800000e0000 */
[----:B------:R-:W-:Y:S11]  /*56e0*/  @!P5 R2UR UR17, R11 ;  /* 0x000000000b11d2ca */ /* 0x000ff600000e0000 */
[----:B------:R-:W-:Y:S02]  /*56f0*/  @!UPT UIADD3 URZ, UPT, UPT, URZ, URZ, URZ ;  /* 0x000000fffffff290 */ /* 0x000fe4000fffe0ff */
[----:B------:R3:W-:Y:S01]  /*5700*/  @!UP1 UTMALDG.3D [UR8], [UR16], desc[UR14] ;  /* 0x00000e08100095b4 */ /* 0x0007e20008011000 */
[----:B------:R3:W-:Y:S01]  /*5710*/  @!P5 SYNCS.ARRIVE.TRANS64.RED.A0TR RZ, [UR6+0x220], R25 ;  /* 0x00022019ffffd9a7 */ /* 0x0007e20008300406 */
[----:B------:R-:W-:Y:S01]  /*5720*/  UPLOP3.LUT UP1, UPT, UPT, UPT, UPT, 0x80, 0x8 ;  /* 0x000000000008789c */ /* 0x000fe20003f2f070 */
[----:B------:R-:W-:Y:S01]  /*5730*/  SYNCS.ARRIVE.TRANS64.RED.A1T0 RZ, [UR37], RZ ;  /* 0x000000ffffff79a7 */ /* 0x000fe20008100425 */
[----:B------:R-:W-:Y:S09]  /*5740*/  @P3 BRA `(.L_x_106) ;  /* 0xfffffff400b43947 */ /* 0x000ff2000383ffff */
[----:B------:R-:W-:Y:S07]  /*5750*/  MOV R0, UR6 ;  /* 0x0000000600007c02 */ /* 0x000fee0008000f00 */
.L_x_107:
[----:B-1----:R-:W-:-:S04]  /*5760*/  SHF.L.U32 R3, R30, 0x1f, RZ ;  /* 0x0000001f1e037819 */ /* 0x002fc800000006ff */
[----:B------:R1:W2:Y:S03]  /*5770*/  SYNCS.PHASECHK.TRANS64.TRYWAIT P0, [R0+URZ+0x228], R3 ;  /* 0x00022803000075a7 */ /* 0x0002a600080011ff */
[----:B--2---:R-:W-:Y:S05]  /*5780*/  @!P0 NANOSLEEP.SYNCS 0x989680 ;  /* 0x009896800000895d */ /* 0x004fea0003900000 */
[----:B------:R-:W2:Y:S02]  /*5790*/  @!P0 SYNCS.PHASECHK.TRANS64 P0, [R0+URZ+0x228], R3 ;  /* 0x00022803000085a7 */ /* 0x000ea400080010ff */
[----:B--23--:R-:W-:Y:S05]  /*57a0*/  @P0 EXIT ;  /* 0x000000000000094d */ /* 0x00cfea0003800000 */
[----:B------:R-:W-:Y:S05]  /*57b0*/  BRA `(.L_x_107) ;  /* 0xfffffffc00e87947 */ /* 0x000fea000383ffff */
.L_x_98:
[----:B------:R-:W-:-:S06]  /*57c0*/  UISETP.GE.AND UP1, UPT, UR8, 0x4, UPT ;  /* 0x000000040800788c */ /* 0x000fcc000bf26270 */
[----:B------:R-:W-:-:S13]  /*57d0*/  PLOP3.LUT P0, PT, PT, PT, UP1, 0x80, 0x8 ;  /* 0x000000000008781c */ /* 0x000fda0003f0f018 */
[----:B------:R-:W-:Y:S05]  /*57e0*/  @!P0 EXIT ;  /* 0x000000000000894d */ /* 0x000fea0003800000 */
[----:B------:R-:W-:Y:S01]  /*57f0*/  BAR.SYNC.DEFER_BLOCKING 0x6, 0xa0 ;  /* 0x0182800000007b1d */ /* 0x000fe20000010000 */
[C---:B------:R-:W-:Y:S02]  /*5800*/  IMAD.SHL.U32 R3, R166.reuse, 0x40, RZ ;  /* 0x00000040a6037824 */ /* 0x040fe400078e00ff */
[----:B------:R-:W-:Y:S02]  /*5810*/  HFMA2 R76, -RZ, RZ, 0, 0 ;  /* 0x00000000ff4c7431 */ /* 0x000fe400000001ff */
[C---:B------:R-:W-:Y:S01]  /*5820*/  IMAD.SHL.U32 R168, R166.reuse, 0x8, RZ ;  /* 0x00000008a6a87824 */ /* 0x040fe200078e00ff */
[----:B------:R-:W-:Y:S01]  /*5830*/  CS2R R174, SRZ ;  /* 0x0000000000ae7805 */ /* 0x000fe2000001ff00 */
[----:B------:R-:W-:Y:S01]  /*5840*/  IMAD.U32 R79, R166, 0x10000, RZ ;  /* 0x00010000a64f7824 */ /* 0x000fe200078e00ff */
[----:B------:R-:W-:Y:S01]  /*5850*/  UMOV UR43, 0x400 ;  /* 0x00000400002b7882 */ /* 0x000fe20000000000 */
[----:B------:R-:W-:Y:S01]  /*5860*/  LOP3.LUT R5, R3, 0x180, RZ, 0xc0, !PT ;  /* 0x0000018003057812 */ /* 0x000fe200078ec0ff */
[----:B------:R-:W-:Y:S01]  /*5870*/  ULEA UR43, UR37, UR43, 0x18 ;  /* 0x0000002b252b7291 */ /* 0x000fe2000f8ec0ff */
[----:B------:R-:W1:Y:S01]  /*5880*/  LDC R167, c[0x0][0x370] ;  /* 0x0000dc00ffa77b82 */ /* 0x000e620000000800 */
[----:B------:R-:W-:Y:S01]  /*5890*/  LOP3.LUT R79, R79, 0x600000, RZ, 0xc0, !PT ;  /* 0x006000004f4f7812 */ /* 0x000fe200078ec0ff */
[----:B------:R-:W-:Y:S01]  /*58a0*/  IMAD.MOV.U32 R181, RZ, RZ, RZ ;  /* 0x000000ffffb57224 */ /* 0x000fe200078e00ff */
[----:B------:R-:W-:Y:S01]  /*58b0*/  LOP3.LUT R168, R5, 0x30, R168, 0xf8, !PT ;  /* 0x0000003005a87812 */ /* 0x000fe200078ef8a8 */
[----:B------:R-:W-:Y:S01]  /*58c0*/  UIADD3 UR4, UPT, UPT, UR43, 0x2400, URZ ;  /* 0x000024002b047890 */ /* 0x000fe2000fffe0ff */
[----:B------:R-:W-:Y:S01]  /*58d0*/  IMAD.MOV.U32 R173, RZ, RZ, RZ ;  /* 0x000000ffffad7224 */ /* 0x000fe200078e00ff */
[----:B------:R-:W2:Y:S01]  /*58e0*/  LDCU.64 UR46, c[0x0][0x348] ;  /* 0x00006900ff2e77ac */ /* 0x000ea20008000a00 */
[----:B------:R-:W-:Y:S01]  /*58f0*/  LOP3.LUT R168, R168, 0x1e40, R3, 0xf8, !PT ;  /* 0x00001e40a8a87812 */ /* 0x000fe200078ef803 */
[----:B------:R-:W4:Y:S01]  /*5900*/  LDC R74, c[0x0][0xb0c] ;  /* 0x0002c300ff4a7b82 */ /* 0x000f220000000800 */
[----:B------:R-:W-:Y:S01]  /*5910*/  IMAD.SHL.U32 R3, R166, 0x10, RZ ;  /* 0x00000010a6037824 */ /* 0x000fe200078e00ff */
[----:B------:R-:W-:Y:S01]  /*5920*/  MOV R179, UR4 ;  /* 0x0000000400b37c02 */ /* 0x000fe20008000f00 */
[----:B------:R-:W1:Y:S03]  /*5930*/  LDCU.64 UR38, c[0x0][0x888] ;  /* 0x00011100ff2677ac */ /* 0x000e660008000a00 */
[C---:B------:R-:W-:Y:S01]  /*5940*/  LOP3.LUT R5, R3.reuse, 0x20, RZ, 0xc0, !PT ;  /* 0x0000002003057812 */ /* 0x040fe200078ec0ff */
[----:B------:R-:W3:Y:S01]  /*5950*/  LDS R0, [UR43+0x2f0] ;  /* 0x0002f02bff007984 */ /* 0x000ee20008000800 */
[----:B------:R-:W1:Y:S01]  /*5960*/  LDC R170, c[0x0][0xb20] ;  /* 0x0002c800ffaa7b82 */ /* 0x000e620000000800 */
[----:B------:R-:W-:Y:S01]  /*5970*/  LOP3.LUT R3, R3, 0x40, RZ, 0xc0, !PT ;  /* 0x0000004003037812 */ /* 0x000fe200078ec0ff */
[----:B------:R-:W-:-:S06]  /*5980*/  UIADD3 UR42, UPT, UPT, UR43, 0x400, URZ ;  /* 0x000004002b2a7890 */ /* 0x000fcc000fffe0ff */
[----:B------:R-:W1:Y:S08]  /*5990*/  LDC R73, c[0x0][0xb30] ;  /* 0x0002cc00ff497b82 */ /* 0x000e700000000800 */
[----:B------:R-:W1:Y:S08]  /*59a0*/  LDC.64 R152, c[0x0][0xb10] ;  /* 0x0002c400ff987b82 */ /* 0x000e700000000a00 */
[----:B------:R-:W1:Y:S08]  /*59b0*/  LDC.64 R70, c[0x0][0xb18] ;  /* 0x0002c600ff467b82 */ /* 0x000e700000000a00 */
[----:B------:R-:W1:Y:S01]  /*59c0*/  LDC.64 R148, c[0x0][0x888] ;  /* 0x00022200ff947b82 */ /* 0x000e620000000a00 */
[----:B---3--:R-:W-:-:S07]  /*59d0*/  IMAD.IADD R79, R0, 0x1, R79 ;  /* 0x00000001004f7824 */ /* 0x008fce00078e024f */
[----:B------:R-:W3:Y:S01]  /*59e0*/  LDC.64 R68, c[0x0][0xb28] ;  /* 0x0002ca00ff447b82 */ /* 0x000ee20000000a00 */
[----:B------:R-:W-:-:S05]  /*59f0*/  VIADD R0, R168, UR43 ;  /* 0x0000002ba8007c36 */ /* 0x000fca0008000000 */
[--C-:B------:R-:W-:Y:S02]  /*5a00*/  IADD3 R178, PT, PT, -R5, 0x400, R0.reuse ;  /* 0x0000040005b27810 */ /* 0x100fe40007ffe100 */
[----:B------:R-:W1:Y:S01]  /*5a10*/  LDC.64 R150, c[0x0][0x890] ;  /* 0x00022400ff967b82 */ /* 0x000e620000000a00 */
[----:B------:R-:W-:Y:S02]  /*5a20*/  IADD3 R177, PT, PT, -R3, 0x400, R0 ;  /* 0x0000040003b17810 */ /* 0x000fe40007ffe100 */
[----:B------:R-:W-:-:S05]  /*5a30*/  IMAD.IADD R176, R178, 0x1, -R3 ;  /* 0x00000001b2b07824 */ /* 0x000fca00078e0a03 */
[----:B------:R-:W1:Y:S08]  /*5a40*/  LDC.64 R146, c[0x0][0x8b0] ;  /* 0x00022c00ff927b82 */ /* 0x000e700000000a00 */
[----:B------:R-:W1:Y:S08]  /*5a50*/  LDC.64 R144, c[0x0][0x8a8] ;  /* 0x00022a00ff907b82 */ /* 0x000e700000000a00 */
[----:B--2-4-:R-:W1:Y:S02]  /*5a60*/  LDC R172, c[0x0][0x374] ;  /* 0x0000dd00ffac7b82 */ /* 0x014e640000000800 */
.L_x_125:
[C---:B------:R-:W-:Y:S02]  /*5a70*/  LEA R0, R181.reuse, UR43, 0x3 ;  /* 0x0000002bb5007c11 */ /* 0x040fe4000f8e18ff */
[----:B------:R-:W-:Y:S02]  /*5a80*/  SHF.L.U32 R3, R174, 0x1f, RZ ;  /* 0x0000001fae037819 */ /* 0x000fe400000006ff */
[----:B------:R-:W-:Y:S02]  /*5a90*/  LEA R16, R181, UR43, 0x4 ;  /* 0x0000002bb5107c11 */ /* 0x000fe4000f8e20ff */
[----:B--2---:R-:W2:Y:S02]  /*5aa0*/  SYNCS.PHASECHK.TRANS64.TRYWAIT P0, [R0+URZ+0x240], R3 ;  /* 0x00024003000075a7 */ /* 0x004ea400080011ff */
[----:B-12---:R-:W-:Y:S05]  /*5ab0*/  @!P0 BRA `(.L_x_108) ;  /* 0x0000003400308947 */ /* 0x006fea0003800000 */
.L_x_217:
[----:B------:R-:W4:Y:S01]  /*5ac0*/  LDC.64 R12, c[0x0][0xb10] ;  /* 0x0002c400ff0c7b82 */ /* 0x000f220000000a00 */
[----:B------:R-:W3:Y:S01]  /*5ad0*/  LDS.128 R16, [R16+0x2d0] ;  /* 0x0002d00010107984 */ /* 0x000ee20000000c00 */
[----:B-1----:R-:W-:Y:S01]  /*5ae0*/  ISETP.NE.AND P1, PT, R73, 0x1, PT ;  /* 0x000000014900780c */ /* 0x002fe20003f25270 */
[----:B--2---:R-:W-:Y:S01]  /*5af0*/  VIADD R0, R0, 0x250 ;  /* 0x0000025000007836 */ /* 0x004fe20000000000 */
[----:B------:R-:W-:Y:S04]  /*5b00*/  ISETP.GE.AND P0, PT, R72, 0x1, PT ;  /* 0x000000014800780c */ /* 0x000fe80003f06270 */
[----:B------:R-:W1:Y:S01]  /*5b10*/  LDC.64 R10, c[0x0][0xb18] ;  /* 0x0002c600ff0a7b82 */ /* 0x000e620000000a00 */
[----:B------:R-:W-:Y:S01]  /*5b20*/  PRMT R0, RZ, 0x654, R0 ;  /* 0x00000654ff007816 */ /* 0x000fe20000000000 */
[----:B------:R-:W-:Y:S01]  /*5b30*/  @!PT LDS RZ, [RZ] ;  /* 0x00000000fffff984 */ /* 0x000fe20000000800 */
[----:B------:R-:W-:Y:S01]  /*5b40*/  @!PT LDS RZ, [RZ] ;  /* 0x00000000fffff984 */ /* 0x000fe20000000800 */
[----:B------:R-:W-:Y:S01]  /*5b50*/  @!PT LDS RZ, [RZ] ;  /* 0x00000000fffff984 */ /* 0x000fe20000000800 */
[----:B------:R-:W-:Y:S01]  /*5b60*/  @!PT LDS RZ, [RZ] ;  /* 0x00000000fffff984 */ /* 0x000fe20000000800 */
[----:B------:R2:W-:Y:S06]  /*5b70*/  MEMBAR.ALL.CTA ;  /* 0x0000000000007992 */ /* 0x0005ec0000008000 */
[----:B--2---:R-:W2:Y:S01]  /*5b80*/  FENCE.VIEW.ASYNC.S ;  /* 0x00000000000073c6 */ /* 0x004ea20000000000 */
[----:B------:R-:W1:Y:S08]  /*5b90*/  @!P1 LDC R14, c[0x0][0xb20] ;  /* 0x0002c800ff0e9b82 */ /* 0x000e700000000800 */
[----:B------:R-:W1:Y:S01]  /*5ba0*/  @!P1 LDC R9, c[0x0][0xb0c] ;  /* 0x0002c300ff099b82 */ /* 0x000e620000000800 */
[----:B--2---:R2:W-:Y:S01]  /*5bb0*/  SYNCS.ARRIVE.TRANS64.RED.A1T0 RZ, [R0+URZ], RZ ;  /* 0x000000ff00ff79a7 */ /* 0x0045e200081004ff */
[----:B---3--:R-:W-:Y:S04]  /*5bc0*/  LOP3.LUT P4, RZ, R18, 0x1, RZ, 0xc0, !PT ;  /* 0x0000000112ff7812 */ /* 0x008fe8000788c0ff */
[----:B------:R-:W-:Y:S09]  /*5bd0*/  P2R R180, PR, RZ, 0x10 ;  /* 0x00000010ffb47803 */ /* 0x000ff20000000000 */
[----:B------:R-:W-:Y:S02]  /*5be0*/  @P4 MOV R77, R16 ;  /* 0x00000010004d4202 */ /* 0x000fe40000000f00 */
[----:B------:R-:W-:Y:S01]  /*5bf0*/  @P4 LOP3.LUT R75, R17, 0xffff, RZ, 0xc0, !PT ;  /* 0x0000ffff114b4812 */ /* 0x000fe200078ec0ff */
[----:B--2-4-:R-:W-:Y:S06]  /*5c00*/  @!P0 BRA `(.L_x_109) ;  /* 0x0000000000a48947 */ /* 0x014fec0003800000 */
[----:B------:R-:W-:Y:S01]  /*5c10*/  IMAD.HI.U32 R21, R172, R71, RZ ;  /* 0x00000047ac157227 */ /* 0x000fe200078e00ff */
[----:B------:R-:W-:Y:S02]  /*5c20*/  ISETP.NE.AND P0, PT, R70, 0x1, PT ;  /* 0x000000014600780c */ /* 0x000fe40003f05270 */
[----:B------:R-:W-:Y:S01]  /*5c30*/  ISETP.NE.AND P2, PT, R72, 0x1, PT ;  /* 0x000000014800780c */ /* 0x000fe20003f45270 */
[----:B------:R-:W-:Y:S01]  /*5c40*/  IMAD.HI.U32 R20, R167, R152, RZ ;  /* 0x00000098a7147227 */ /* 0x000fe200078e00ff */
[----:B------:R-:W-:Y:S02]  /*5c50*/  SHF.R.U32.HI R21, RZ, R170, R21 ;  /* 0x000000aaff157219 */ /* 0x000fe40000011615 */
[----:B------:R-:W-:Y:S01]  /*5c60*/  ISETP.NE.AND P3, PT, R74, 0x1, PT ;  /* 0x000000014a00780c */ /* 0x000fe20003f65270 */
[----:B------:R-:W-:Y:S01]  /*5c70*/  IMAD.HI.U32 R24, R77, R152, RZ ;  /* 0x000000984d187227 */ /* 0x000fe200078e00ff */
[----:B------:R-:W-:Y:S02]  /*5c80*/  SHF.R.U32.HI R20, RZ, R153, R20 ;  /* 0x00000099ff147219 */ /* 0x000fe40000011614 */
[----:B------:R-:W-:Y:S01]  /*5c90*/  SEL R3, R172, R21, !P0 ;  /* 0x00000015ac037207 */ /* 0x000fe20004000000 */
[----:B------:R-:W-:Y:S01]  /*5ca0*/  IMAD.HI.U32 R21, R75, R71, RZ ;  /* 0x000000474b157227 */ /* 0x000fe200078e00ff */
[----:B------:R-:W-:Y:S02]  /*5cb0*/  SEL R7, R167, R20, !P3 ;  /* 0x00000014a7077207 */ /* 0x000fe40005800000 */
[----:B------:R-:W-:Y:S01]  /*5cc0*/  SHF.R.U32.HI R24, RZ, R153, R24 ;  /* 0x00000099ff187219 */ /* 0x000fe20000011618 */
[-C--:B------:R-:W-:Y:S04]  /*5cd0*/  IMAD.HI.U32 R20, R3, R68.reuse, RZ ;  /* 0x0000004403147227 */ /* 0x080fe800078e00ff */
[----:B------:R-:W-:Y:S01]  /*5ce0*/  IMAD.HI.U32 R22, R7, R68, RZ ;  /* 0x0000004407167227 */ /* 0x000fe200078e00ff */
[-C--:B------:R-:W-:Y:S02]  /*5cf0*/  @P2 SHF.R.U32.HI R3, RZ, R69.reuse, R20 ;  /* 0x00000045ff032219 */ /* 0x080fe40000011614 */
[----:B------:R-:W-:Y:S02]  /*5d00*/  SHF.R.U32.HI R20, RZ, R170, R21 ;  /* 0x000000aaff147219 */ /* 0x000fe40000011615 */
[----:B------:R-:W-:Y:S01]  /*5d10*/  @P2 SHF.R.U32.HI R7, RZ, R69, R22 ;  /* 0x00000045ff072219 */ /* 0x000fe20000011616 */
[C---:B------:R-:W-:Y:S01]  /*5d20*/  IMAD R2, R72.reuse, R3, RZ ;  /* 0x0000000348027224 */ /* 0x040fe200078e02ff */
[----:B------:R-:W-:Y:S02]  /*5d30*/  SEL R5, R75, R20, !P0 ;  /* 0x000000144b057207 */ /* 0x000fe40004000000 */
[----:B------:R-:W-:Y:S01]  /*5d40*/  SEL R3, R77, R24, !P3 ;  /* 0x000000184d037207 */ /* 0x000fe20005800000 */
[----:B------:R-:W-:Y:S01]  /*5d50*/  IMAD R4, R72, R7, RZ ;  /* 0x0000000748047224 */ /* 0x000fe200078e02ff */
[C---:B------:R-:W-:Y:S01]  /*5d60*/  ISETP.GE.AND P0, PT, R5.reuse, R2, PT ;  /* 0x000000020500720c */ /* 0x040fe20003f06270 */
[----:B------:R-:W-:Y:S03]  /*5d70*/  IMAD.HI.U32 R6, R5, R68, RZ ;  /* 0x0000004405067227 */ /* 0x000fe600078e00ff */
[----:B------:R-:W-:Y:S01]  /*5d80*/  ISETP.GE.OR P0, PT, R3, R4, P0 ;  /* 0x000000040300720c */ /* 0x000fe20000706670 */
[----:B------:R-:W-:Y:S01]  /*5d90*/  IMAD.MOV R4, RZ, RZ, -R3 ;  /* 0x000000ffff047224 */ /* 0x000fe200078e0a03 */
[-C--:B------:R-:W-:Y:S03]  /*5da0*/  SHF.R.U32.HI R6, RZ, R69.reuse, R6 ;  /* 0x00000045ff067219 */ /* 0x080fe60000011606 */
[----:B------:R-:W-:Y:S01]  /*5db0*/  IMAD R77, R74, R4, R77 ;  /* 0x000000044a4d7224 */ /* 0x000fe200078e024d */
[----:B------:R-:W-:Y:S05]  /*5dc0*/  SEL R15, R5, R6, !P2 ;  /* 0x00000006050f7207 */ /* 0x000fea0005000000 */
[----:B------:R-:W-:Y:S02]  /*5dd0*/  IMAD.MOV R6, RZ, RZ, -R15 ;  /* 0x000000ffff067224 */ /* 0x000fe400078e0a0f */
[C---:B------:R-:W-:Y:S04]  /*5de0*/  @!P0 IMAD.HI.U32 R2, R3.reuse, R68, RZ ;  /* 0x0000004403028227 */ /* 0x040fe800078e00ff */
[----:B------:R-:W-:Y:S01]  /*5df0*/  IMAD R6, R72, R6, R5 ;  /* 0x0000000648067224 */ /* 0x000fe200078e0205 */
[----:B------:R-:W-:Y:S04]  /*5e00*/  @!P0 SHF.R.U32.HI R2, RZ, R69, R2 ;  /* 0x00000045ff028219 */ /* 0x000fe80000011602 */
[----:B------:R-:W-:Y:S02]  /*5e10*/  @!P0 SEL R0, R3, R2, !P2 ;  /* 0x0000000203008207 */ /* 0x000fe40005000000 */
[----:B------:R-:W-:Y:S02]  /*5e20*/  IADD3 R2, PT, PT, -R5, RZ, RZ ;  /* 0x000000ff05027210 */ /* 0x000fe40007ffe1ff */
[----:B------:R-:W-:Y:S01]  /*5e30*/  @!P0 IADD3 R8, PT, PT, R15, -R0, RZ ;  /* 0x800000000f088210 */ /* 0x000fe20007ffe0ff */
[----:B------:R-:W-:Y:S02]  /*5e40*/  @!P0 IMAD R0, R7, R6, R0 ;  /* 0x0000000607008224 */ /* 0x000fe400078e0200 */
[----:B------:R-:W-:Y:S02]  /*5e50*/  IMAD R75, R70, R2, R75 ;  /* 0x00000002464b7224 */ /* 0x000fe400078e024b */
[----:B------:R-:W-:Y:S02]  /*5e60*/  @!P0 IMAD R5, R8, R72, R3 ;  /* 0x0000004808058224 */ /* 0x000fe400078e0203 */
[----:B------:R-:W-:Y:S04]  /*5e70*/  @!P0 IMAD.MOV.U32 R3, RZ, RZ, R0 ;  /* 0x000000ffff038224 */ /* 0x000fe800078e0000 */
[----:B------:R-:W-:Y:S02]  /*5e80*/  IMAD R77, R3, R74, R77 ;  /* 0x0000004a034d7224 */ /* 0x000fe400078e024d */
[----:B------:R-:W-:Y:S07]  /*5e90*/  IMAD R75, R5, R70, R75 ;  /* 0x00000046054b7224 */ /* 0x000fee00078e024b */
.L_x_109:
[----:B------:R-:W-:Y:S01]  /*5ea0*/  @!P1 IMAD.HI.U32 R0, R77, R12, RZ ;  /* 0x0000000c4d009227 */ /* 0x000fe200078e00ff */
[----:B-1----:R-:W-:Y:S01]  /*5eb0*/  @!P1 ISETP.NE.AND P0, PT, R10, 0x1, PT ;  /* 0x000000010a00980c */ /* 0x002fe20003f05270 */
[----:B------:R-:W-:Y:S01]  /*5ec0*/  ULOP3.LUT UP0, URZ, UR42, 0x1b0, URZ, 0xc0, !UPT ;  /* 0x000001b02aff7892 */ /* 0x000fe2000f80c0ff */
[----:B------:R-:W-:Y:S01]  /*5ed0*/  @!P1 ISETP.NE.AND P2, PT, R9, 0x1, PT ;  /* 0x000000010900980c */ /* 0x000fe20003f45270 */
[----:B------:R-:W-:Y:S01]  /*5ee0*/  @!P1 IMAD.HI.U32 R3, R75, R11, RZ ;  /* 0x0000000b4b039227 */ /* 0x000fe200078e00ff */
[----:B------:R-:W-:Y:S02]  /*5ef0*/  @!P1 SHF.R.U32.HI R0, RZ, R13, R0 ;  /* 0x0000000dff009219 */ /* 0x000fe40000011600 */
[----:B------:R-:W-:Y:S01]  /*5f00*/  @P4 SHF.R.U32.HI R171, RZ, 0x10, R17 ;  /* 0x00000010ffab4819 */ /* 0x000fe20000011611 */
[----:B------:R-:W-:Y:S01]  /*5f10*/  VIADD R181, R181, 0x1 ;  /* 0x00000001b5b57836 */ /* 0x000fe20000000000 */
[----:B------:R-:W-:Y:S02]  /*5f20*/  @!P1 SHF.R.U32.HI R2, RZ, R14, R3 ;  /* 0x0000000eff029219 */ /* 0x000fe40000011603 */
[----:B------:R-:W-:Y:S02]  /*5f30*/  @!P1 SEL R3, R77, R0, !P2 ;  /* 0x000000004d039207 */ /* 0x000fe40005000000 */
[----:B------:R-:W-:Y:S05]  /*5f40*/  @!P1 SEL R2, R75, R2, !P0 ;  /* 0x000000024b029207 */ /* 0x000fea0004000000 */
[----:B------:R-:W-:Y:S02]  /*5f50*/  @!P1 IMAD.IADD R0, R2, 0x1, -R3 ;  /* 0x0000000102009824 */ /* 0x000fe400078e0a03 */
[----:B------:R-:W-:Y:S02]  /*5f60*/  @!P1 IMAD.IADD R2, R3, 0x1, -R2 ;  /* 0x0000000103029824 */ /* 0x000fe400078e0a02 */
[----:B------:R-:W-:Y:S02]  /*5f70*/  @!P1 IMAD R77, R0, R9, R77 ;  /* 0x00000009004d9224 */ /* 0x000fe400078e024d */
[----:B------:R-:W-:Y:S01]  /*5f80*/  @!P1 IMAD R75, R2, R10, R75 ;  /* 0x0000000a024b9224 */ /* 0x000fe200078e024b */
[----:B------:R-:W-:Y:S06]  /*5f90*/  BRA.U !UP0, `(.L_x_110) ;  /* 0x0000000108407547 */ /* 0x000fec000b800000 */
[----:B------:R-:W1:Y:S01]  /*5fa0*/  LDCU.64 UR8, c[0x4][0x80] ;  /* 0x01001000ff0877ac */ /* 0x000e620008000a00 */
[----:B------:R-:W-:Y:S01]  /*5fb0*/  MOV R3, 0x0 ;  /* 0x0000000000037802 */ /* 0x000fe20000000f00 */
[----:B------:R-:W-:Y:S02]  /*5fc0*/  HFMA2 R12, -RZ, RZ, 0, 5.9604644775390625e-08 ;  /* 0x00000001ff0c7431 */ /* 0x000fe400000001ff */
[----:B------:R-:W-:Y:S02]  /*5fd0*/  IMAD.MOV.U32 R8, RZ, RZ, 0x70 ;  /* 0x00000070ff087424 */ /* 0x000fe400078e00ff */
[----:B------:R-:W-:Y:S01]  /*5fe0*/  IMAD.MOV.U32 R13, RZ, RZ, RZ ;  /* 0x000000ffff0d7224 */ /* 0x000fe200078e00ff */
[----:B------:R-:W2:Y:S01]  /*5ff0*/  LDCU.64 UR6, c[0x4][0x88] ;  /* 0x01001100ff0677ac */ /* 0x000ea20008000a00 */
[----:B------:R-:W3:Y:S01]  /*6000*/  LDC.64 R2, c[0x4][R3] ;  /* 0x0100000003027b82 */ /* 0x000ee20000000a00 */
[----:B------:R-:W4:Y:S01]  /*6010*/  LDCU.64 UR4, c[0x4][0x8] ;  /* 0x01000100ff0477ac */ /* 0x000f220008000a00 */
[----:B-1----:R-:W-:Y:S01]  /*6020*/  MOV R5, UR9 ;  /* 0x0000000900057c02 */ /* 0x002fe20008000f00 */
[----:B------:R-:W-:Y:S01]  /*6030*/  IMAD.U32 R4, RZ, RZ, UR8 ;  /* 0x00000008ff047e24 */ /* 0x000fe2000f8e00ff */
[----:B--2---:R-:W-:Y:S01]  /*6040*/  MOV R7, UR7 ;  /* 0x0000000700077c02 */ /* 0x004fe20008000f00 */
[----:B------:R-:W-:Y:S01]  /*6050*/  IMAD.U32 R6, RZ, RZ, UR6 ;  /* 0x00000006ff067e24 */ /* 0x000fe2000f8e00ff */
[----:B----4-:R-:W-:Y:S01]  /*6060*/  MOV R11, UR5 ;  /* 0x00000005000b7c02 */ /* 0x010fe20008000f00 */
[----:B------:R-:W-:Y:S02]  /*6070*/  IMAD.U32 R10, RZ, RZ, UR4 ;  /* 0x00000004ff0a7e24 */ /* 0x000fe4000f8e00ff */
[----:B------:R-:W-:Y:S07]  /*6080*/  LEPC R20, `(.L_x_110) ;  /* 0x000000001014794e */ /* 0x000fee0000000000 */
[----:B---3-5:R-:W-:Y:S05]  /*6090*/  CALL.ABS.NOINC R2 ;  /* 0x0000000002007343 */ /* 0x028fea0003c00000 */
.L_x_110:
[----:B------:R-:W-:Y:S01]  /*60a0*/  LOP3.LUT P0, RZ, R179, 0x1b0, RZ, 0xc0, !PT ;  /* 0x000001b0b3ff7812 */ /* 0x000fe2000780c0ff */
[----:B------:R-:W-:Y:S11]  /*60b0*/  BSSY.RECONVERGENT B6, `(.L_x_111) ;  /* 0x0000013000067945 */ /* 0x000ff60003800200 */
[----:B------:R-:W-:Y:S01]  /*60c0*/  @!UPT UIADD3 URZ, UPT, UPT, URZ, URZ, URZ ;  /* 0x000000fffffff290 */ /* 0x000fe2000fffe0ff */
[----:B------:R-:W-:Y:S05]  /*60d0*/  @!P0 BRA `(.L_x_112) ;  /* 0x0000000000408947 */ /* 0x000fea0003800000 */
        /* <DEDUP_REMOVED lines=16> */
.L_x_112:
[----:B------:R-:W-:Y:S05]  /*61e0*/  BSYNC.RECONVERGENT B6 ;  /* 0x0000000000067941 */ /* 0x000fea0003800200 */
.L_x_111:
[----:B------:R-:W-:Y:S01]  /*61f0*/  ISETP.NE.U32.AND P3, PT, R150, RZ, PT ;  /* 0x000000ff9600720c */ /* 0x000fe20003f65070 */
[----:B------:R-:W-:Y:S01]  /*6200*/  UISETP.NE.AND UP1, UPT, UR44, URZ, UPT ;  /* 0x000000ff2c00728c */ /* 0x000fe2000bf25270 */
[----:B------:R-:W-:Y:S02]  /*6210*/  ISETP.NE.U32.AND P4, PT, R146, RZ, PT ;  /* 0x000000ff9200720c */ /* 0x000fe40003f85070 */
[----:B------:R-:W-:Y:S02]  /*6220*/  ISETP.NE.AND.EX P3, PT, R151, RZ, PT, P3 ;  /* 0x000000ff9700720c */ /* 0x000fe40003f65330 */
[----:B------:R-:W-:Y:S02]  /*6230*/  PLOP3.LUT P1, PT, PT, PT, PT, 0x8, 0x80 ;  /* 0x000000000080781c */ /* 0x000fe40003f2e170 */
[----:B------:R-:W-:Y:S02]  /*6240*/  PLOP3.LUT P0, PT, PT, PT, UP1, 0x80, 0x8 ;  /* 0x000000000008781c */ /* 0x000fe40003f0f018 */
[----:B------:R-:W-:Y:S02]  /*6250*/  ISETP.NE.AND.EX P4, PT, R147, RZ, PT, P4 ;  /* 0x000000ff9300720c */ /* 0x000fe40003f85340 */
[----:B------:R-:W1:Y:S09]  /*6260*/  @UP1 LDCU.64 UR4, c[0x0][0x888] ;  /* 0x00011100ff0417ac */ /* 0x000e720008000a00 */
[----:B------:R-:W-:Y:S01]  /*6270*/  @P0 PLOP3.LUT P1, PT, P3, PT, PT, 0x80, 0x8 ;  /* 0x000000000008081c */ /* 0x000fe20001f2f070 */
[----:B-1----:R-:W-:Y:S04]  /*6280*/  @UP1 UISETP.NE.U32.AND UP0, UPT, UR4, URZ, UPT ;  /* 0x000000ff0400128c */ /* 0x002fe8000bf05070 */
[----:B------:R-:W-:Y:S04]  /*6290*/  @UP1 UISETP.NE.AND.EX UP0, UPT, UR5, URZ, UPT, UP0 ;  /* 0x000000ff0500128c */ /* 0x000fe8000bf05300 */
[----:B------:R-:W-:Y:S01]  /*62a0*/  @UP1 USEL UR4, URZ, 0xffffffff, UP0 ;  /* 0xffffffffff041887 */ /* 0x000fe20008000000 */
[----:B------:R-:W-:Y:S11]  /*62b0*/  @!P3 BRA `(.L_x_113) ;  /* 0x00000000002cb947 */ /* 0x000ff60003800000 */
[----:B------:R-:W-:Y:S01]  /*62c0*/  ISETP.NE.U32.AND P2, PT, R148, RZ, PT ;  /* 0x000000ff9400720c */ /* 0x000fe20003f45070 */
[----:B------:R-:W-:Y:S03]  /*62d0*/  IMAD.MOV.U32 R164, RZ, RZ, 0x1 ;  /* 0x00000001ffa47424 */ /* 0x000fe600078e00ff */
[----:B------:R-:W-:Y:S11]  /*62e0*/  ISETP.NE.AND.EX P2, PT, R149, RZ, PT, P2 ;  /* 0x000000ff9500720c */ /* 0x000ff60003f45320 */
[----:B------:R-:W-:Y:S02]  /*62f0*/  @!UPT UIADD3 URZ, UPT, UPT, URZ, URZ, URZ ;  /* 0x000000fffffff290 */ /* 0x000fe4000fffe0ff */
[----:B------:R-:W1:Y:S01]  /*6300*/  @P2 LDC.64 R2, c[0x0][0x888] ;  /* 0x00022200ff022b82 */ /* 0x000e620000000a00 */
[----:B------:R-:W-:Y:S04]  /*6310*/  @P2 IMAD R0, R150, UR36, RZ ;  /* 0x0000002496002c24 */ /* 0x000fe8000f8e02ff */
[----:B-1----:R-:W-:Y:S04]  /*6320*/  @P2 IMAD.WIDE R2, R0, 0x4, R2 ;  /* 0x0000000400022825 */ /* 0x002fe800078e0202 */
[----:B------:R-:W-:Y:S01]  /*6330*/  HFMA2 R0, -RZ, RZ, 0, 5.9604644775390625e-08 ;  /* 0x00000001ff007431 */ /* 0x000fe200000001ff */
[----:B-----5:R1:W5:Y:S04]  /*6340*/  @P2 LDG.E R81, desc[UR40][R2.64] ;  /* 0x0000002802512981 */ /* 0x020368000c1e1900 */
[----:B------:R-:W-:Y:S01]  /*6350*/  @!P2 PRMT R164, R0, 0x7610, R164 ;  /* 0x0000761000a4a816 */ /* 0x000fe200000000a4 */
[----:B-1----:R-:W2:Y:S06]  /*6360*/  @!P2 LDC R81, c[0x0][0x880] ;  /* 0x00022000ff51ab82 */ /* 0x002eac0000000800 */
.L_x_113:
[----:B------:R-:W-:Y:S05]  /*6370*/  @!P4 BRA `(.L_x_114) ;  /* 0x000000000020c947 */ /* 0x000fea0003800000 */
[----:B------:R-:W-:Y:S04]  /*6380*/  ISETP.NE.U32.AND P2, PT, R144, RZ, PT ;  /* 0x000000ff9000720c */ /* 0x000fe80003f45070 */
[----:B------:R-:W-:Y:S11]  /*6390*/  ISETP.NE.AND.EX P2, PT, R145, RZ, PT, P2 ;  /* 0x000000ff9100720c */ /* 0x000ff60003f45320 */
[----:B------:R-:W-:Y:S02]  /*63a0*/  @!UPT UIADD3 URZ, UPT, UPT, URZ, URZ, URZ ;  /* 0x000000fffffff290 */ /* 0x000fe4000fffe0ff */
[----:B------:R-:W1:Y:S01]  /*63b0*/  @P2 LDC.64 R2, c[0x0][0x8a8] ;  /* 0x00022a00ff022b82 */ /* 0x000e620000000a00 */
[----:B------:R-:W-:Y:S04]  /*63c0*/  @P2 IMAD R0, R146, UR36, RZ ;  /* 0x0000002492002c24 */ /* 0x000fe8000f8e02ff */
[----:B-1----:R-:W-:Y:S05]  /*63d0*/  @P2 IMAD.WIDE R2, R0, 0x4, R2 ;  /* 0x0000000400022825 */ /* 0x002fea00078e0202 */
[----:B-----5:R1:W5:Y:S02]  /*63e0*/  @P2 LDG.E R78, desc[UR40][R2.64] ;  /* 0x00000028024e2981 */ /* 0x020364000c1e1900 */
[----:B-1----:R-:W3:Y:S02]  /*63f0*/  @!P2 LDC R78, c[0x0][0x8a0] ;  /* 0x00022800ff4eab82 */ /* 0x002ee40000000800 */
.L_x_114:
[----:B--2--5:R-:W-:Y:S01]  /*6400*/  @P0 FSETP.NEU.AND P4, PT, R81, RZ, PT ;  /* 0x000000ff5100020b */ /* 0x024fe20003f8d000 */
[----:B------:R-:W-:Y:S01]  /*6410*/  IMAD.U32 R0, RZ, RZ, UR4 ;  /* 0x00000004ff007e24 */ /* 0x000fe2000f8e00ff */
[----:B------:R-:W-:Y:S01]  /*6420*/  @P0 LOP3.LUT P2, RZ, R164, 0xff, RZ, 0xc0, !PT ;  /* 0x000000ffa4ff0812 */ /* 0x000fe2000784c0ff */
[----:B------:R-:W-:Y:S01]  /*6430*/  BSSY B1, `(.L_x_115) ;  /* 0x000003d000017945 */ /* 0x000fe20003800000 */
[----:B------:R-:W-:Y:S01]  /*6440*/  @P0 SEL R3, RZ, 0xffffffff, P4 ;  /* 0xffffffffff030807 */ /* 0x000fe20002000000 */
[C---:B------:R-:W-:Y:S01]  /*6450*/  IMAD R64, R76.reuse, 0x40, R79 ;  /* 0x000000404c407824 */ /* 0x040fe200078e024f */
[----:B------:R-:W-:Y:S02]  /*6460*/  LEA R156, R76, UR43, 0x3 ;  /* 0x0000002b4c9c7c11 */ /* 0x000fe4000f8e18ff */
[----:B------:R-:W-:Y:S02]  /*6470*/  CS2R R86, SRZ ;  /* 0x0000000000567805 */ /* 0x000fe4000001ff00 */
[----:B------:R-:W-:Y:S02]  /*6480*/  @P1 SEL R3, R0, R3, !P2 ;  /* 0x0000000300031207 */ /* 0x000fe40005000000 */
[----:B------:R-:W-:Y:S02]  /*6490*/  CS2R R84, SRZ ;  /* 0x0000000000547805 */ /* 0x000fe4000001ff00 */
[----:B------:R-:W-:Y:S02]  /*64a0*/  SHF.L.U32 R5, R175, 0x1f, RZ ;  /* 0x0000001faf057819 */ /* 0x000fe400000006ff */
[----:B------:R-:W-:Y:S02]  /*64b0*/  CS2R R90, SRZ ;  /* 0x00000000005a7805 */ /* 0x000fe4000001ff00 */
[----:B------:R-:W-:Y:S02]  /*64c0*/  @P0 LOP3.LUT R3, R3, 0x1, RZ, 0xc0, !PT ;  /* 0x0000000103030812 */ /* 0x000fe400078ec0ff */
[----:B------:R-:W-:Y:S02]  /*64d0*/  CS2R R88, SRZ ;  /* 0x0000000000587805 */ /* 0x000fe4000001ff00 */
[----:B------:R-:W-:Y:S02]  /*64e0*/  PLOP3.LUT P5, PT, PT, PT, PT, 0x8, 0x80 ;  /* 0x000000000080781c */ /* 0x000fe40003fae170 */
[----:B------:R-:W-:Y:S02]  /*64f0*/  CS2R R98, SRZ ;  /* 0x0000000000627805 */ /* 0x000fe4000001ff00 */
[----:B------:R-:W-:Y:S02]  /*6500*/  ISETP.NE.U32.OR P1, PT, R3, 0x1, !P0 ;  /* 0x000000010300780c */ /* 0x000fe40004725470 */
[----:B------:R-:W-:Y:S02]  /*6510*/  CS2R R96, SRZ ;  /* 0x0000000000607805 */ /* 0x000fe4000001ff00 */
[----:B------:R-:W-:Y:S02]  /*6520*/  CS2R R94, SRZ ;  /* 0x00000000005e7805 */ /* 0x000fe4000001ff00 */
[----:B------:R-:W-:Y:S07]  /*6530*/  CS2R R92, SRZ ;  /* 0x00000000005c7805 */ /* 0x000fee000001ff00 */
[----:B------:R-:W-:Y:S04]  /*6540*/  @P1 SHF.L.U32 R2, R173, 0x1f, RZ ;  /* 0x0000001fad021819 */ /* 0x000fe800000006ff */
[----:B------:R-:W1:Y:S01]  /*6550*/  @P1 SYNCS.PHASECHK.TRANS64.TRYWAIT P0, [UR43+0x220], R2 ;  /* 0x00022002ff0015a7 */ /* 0x000e62000800112b */
[----:B------:R2:W4:Y:S01]  /*6560*/  SYNCS.PHASECHK.TRANS64.TRYWAIT P4, [R156+URZ+0x260], R5 ;  /* 0x000260059c0075a7 */ /* 0x00052200080811ff */
[----:B-1----:R-:W-:Y:S01]  /*6570*/  @P1 PLOP3.LUT P5, PT, P0, PT, PT, 0x8, 0x80 ;  /* 0x000000000080181c */ /* 0x002fe200007ae170 */
[----:B------:R-:W-:Y:S01]  /*6580*/  @!UPT UIADD3 URZ, UPT, UPT, URZ, URZ, URZ ;  /* 0x000000fffffff290 */ /* 0x000fe2000fffe0ff */
[----:B--2-4-:R-:W-:Y:S11]  /*6590*/  @!P1 BRA `(.L_x_116) ;  /* 0x0000000000989947 */ /* 0x014ff60003800000 */
[----:B------:R-:W-:Y:S01]  /*65a0*/  ISETP.NE.U32.AND P0, PT, RZ, UR38, PT ;  /* 0x00000026ff007c0c */ /* 0x000fe2000bf05070 */
[----:B------:R-:W-:Y:S01]  /*65b0*/  BSSY B0, `(.L_x_117) ;  /* 0x0000016000007945 */ /* 0x000fe20003800000 */
[----:B------:R-:W-:Y:S02]  /*65c0*/  FSETP.NEU.AND P2, PT, R81, RZ, PT ;  /* 0x000000ff5100720b */ /* 0x000fe40003f4d000 */
[----:B------:R-:W-:Y:S02]  /*65d0*/  CS2R R94, SRZ ;  /* 0x00000000005e7805 */ /* 0x000fe4000001ff00 */
[----:B------:R-:W-:Y:S02]  /*65e0*/  ISETP.NE.AND.EX P0, PT, RZ, UR39, PT, P0 ;  /* 0x00000027ff007c0c */ /* 0x000fe4000bf05300 */
[----:B------:R-:W-:Y:S02]  /*65f0*/  CS2R R92, SRZ ;  /* 0x00000000005c7805 */ /* 0x000fe4000001ff00 */
[----:B------:R-:W-:Y:S02]  /*6600*/  LOP3.LUT P1, RZ, R164, 0xff, RZ, 0xc0, !PT ;  /* 0x000000ffa4ff7812 */ /* 0x000fe4000782c0ff */
[----:B------:R-:W-:Y:S02]  /*6610*/  CS2R R98, SRZ ;  /* 0x0000000000627805 */ /* 0x000fe4000001ff00 */
[----:B------:R-:W-:Y:S02]  /*6620*/  SEL R0, RZ, 0xffffffff, P2 ;  /* 0xffffffffff007807 */ /* 0x000fe40001000000 */
[----:B------:R-:W-:Y:S02]  /*6630*/  CS2R R96, SRZ ;  /* 0x0000000000607805 */ /* 0x000fe4000001ff00 */
[----:B------:R-:W-:Y:S02]  /*6640*/  SEL R3, RZ, 0xffffffff, P0 ;  /* 0xffffffffff037807 */ /* 0x000fe40000000000 */
[----:B------:R-:W-:Y:S02]  /*6650*/  CS2R R90, SRZ ;  /* 0x00000000005a7805 */ /* 0x000fe4000001ff00 */
[----:B------:R-:W-:Y:S02]  /*6660*/  CS2R R88, SRZ ;  /* 0x0000000000587805 */ /* 0x000fe4000001ff00 */
[----:B------:R-:W-:Y:S02]  /*6670*/  CS2R R86, SRZ ;  /* 0x0000000000567805 */ /* 0x000fe4000001ff00 */
[----:B------:R-:W-:Y:S02]  /*6680*/  @P3 SEL R0, R3, R0, !P1 ;  /* 0x0000000003003207 */ /* 0x000fe40004800000 */
[----:B------:R-:W-:Y:S02]  /*6690*/  CS2R R84, SRZ ;  /* 0x0000000000547805 */ /* 0x000fe4000001ff00 */
[----:B------:R-:W-:Y:S04]  /*66a0*/  LOP3.LUT R0, R0, 0x1, RZ, 0xc0, !PT ;  /* 0x0000000100007812 */ /* 0x000fe800078ec0ff */
[----:B------:R-:W-:Y:S01]  /*66b0*/  ISETP.NE.U32.AND P0, PT, R0, 0x1, PT ;  /* 0x000000010000780c */ /* 0x000fe20003f05070 */
[----:B------:R-:W-:Y:S01]  /*66c0*/  @!UPT UIADD3 URZ, UPT, UPT, URZ, URZ, URZ ;  /* 0x000000fffffff290 */ /* 0x000fe2000fffe0ff */
[----:B------:R-:W-:Y:S11]  /*66d0*/  @!P5 BRA `(.L_x_118) ;  /* 0x00000000000cd947 */ /* 0x000ff60003800000 */
[----:B------:R-:W-:Y:S04]  /*66e0*/  SHF.L.U32 R3, R173, 0x1f, RZ ;  /* 0x0000001fad037819 */ /* 0x000fe800000006ff */
[----:B------:R-:W1:Y:S02]  /*66f0*/  SYNCS.PHASECHK.TRANS64.TRYWAIT P1, [UR43+0x220], R3 ;  /* 0x00022003ff0075a7 */ /* 0x000e64000802112b */
[----:B-1----:R-:W-:Y:S05]  /*6700*/  @!P1 BRA `(.L_x_119) ;  /* 0x0000002800309947 */ /* 0x002fea0003800000 */
.L_x_118:
[----:B------:R-:W-:Y:S05]  /*6710*/  BSYNC B0 ;  /* 0x0000000000007941 */ /* 0x000fea0003800000 */
.L_x_117:
[----:B------:R2:W4:Y:S01]  /*6720*/  @P0 LDS.128 R92, [R168+UR43+0x400] ;  /* 0x0004002ba85c0984 */ /* 0x0005220008000c00 */
[----:B------:R-:W-:Y:S01]  /*6730*/  UIADD3 UR4, UPT, UPT, UR43, 0x228, URZ ;  /* 0x000002282b047890 */ /* 0x000fe2000fffe0ff */
[----:B------:R-:W-:Y:S02]  /*6740*/  LOP3.LUT R173, R173, 0x1, RZ, 0x3c, !PT ;  /* 0x00000001adad7812 */ /* 0x000fe400078e3cff */
[----:B------:R2:W1:Y:S01]  /*6750*/  @P0 LDS.128 R96, [R178+0x10] ;  /* 0x00001000b2600984 */ /* 0x0004620000000c00 */
[----:B------:R-:W-:Y:S03]  /*6760*/  UPRMT UR4, UR37, 0x654, UR4 ;  /* 0x0000065425047896 */ /* 0x000fe60008000004 */
[----:B------:R2:W1:Y:S04]  /*6770*/  @P0 LDS.128 R88, [R177+0x20] ;  /* 0x00002000b1580984 */ /* 0x0004680000000c00 */
[----:B------:R2:W1:Y:S01]  /*6780*/  @P0 LDS.128 R84, [R176+0x30] ;  /* 0x00003000b0540984 */ /* 0x0004620000000c00 */
[----:B------:R-:W-:Y:S01]  /*6790*/  @!PT LDS RZ, [RZ] ;  /* 0x00000000fffff984 */ /* 0x000fe20000000800 */
[----:B------:R-:W-:Y:S01]  /*67a0*/  @!PT LDS RZ, [RZ] ;  /* 0x00000000fffff984 */ /* 0x000fe20000000800 */
[----:B------:R-:W-:Y:S01]  /*67b0*/  @!PT LDS RZ, [RZ] ;  /* 0x00000000fffff984 */ /* 0x000fe20000000800 */
[----:B------:R-:W-:Y:S01]  /*67c0*/  @!PT LDS RZ, [RZ] ;  /* 0x00000000fffff984 */ /* 0x000fe20000000800 */
[----:B------:R5:W-:Y:S06]  /*67d0*/  MEMBAR.ALL.CTA ;  /* 0x0000000000007992 */ /* 0x000bec0000008000 */
[----:B-----5:R-:W5:Y:S02]  /*67e0*/  FENCE.VIEW.ASYNC.S ;  /* 0x00000000000073c6 */ /* 0x020f640000000000 */
[----:B-----5:R-:W-:Y:S01]  /*67f0*/  SYNCS.ARRIVE.TRANS64.RED.A1T0 RZ, [UR4], RZ ;  /* 0x000000ffffff79a7 */ /* 0x020fe20008100404 */
.L_x_116:
[----:B------:R-:W-:Y:S05]  /*6800*/  BSYNC B1 ;  /* 0x0000000000017941 */ /* 0x000fea0003800000 */
.L_x_115:
[----:B-1----:R-:W-:Y:S04]  /*6810*/  SHF.R.U32.HI R0, RZ, 0x15, R64 ;  /* 0x00000015ff007819 */ /* 0x002fe80000011640 */
[----:B------:R-:W-:Y:S01]  /*6820*/  LOP3.LUT P0, RZ, R0, 0x3, R169, 0x48, !PT ;  /* 0x0000000300ff7812 */ /* 0x000fe200078048a9 */
[----:B------:R-:W-:Y:S01]  /*6830*/  @!UPT UIADD3 URZ, UPT, UPT, URZ, URZ, URZ ;  /* 0x000000fffffff290 */ /* 0x000fe2000fffe0ff */
[----:B------:R-:W-:Y:S11]  /*6840*/  @P4 BRA `(.L_x_120) ;  /* 0x0000000000084947 */ /* 0x000ff60003800000 */
[----:B------:R-:W1:Y:S02]  /*6850*/  SYNCS.PHASECHK.TRANS64.TRYWAIT P1, [R156+URZ+0x260], R5 ;  /* 0x000260059c0075a7 */ /* 0x000e6400080211ff */
[----:B-1----:R-:W-:Y:S05]  /*6860*/  @!P1 BRA `(.L_x_121) ;  /* 0x0000002400f09947 */ /* 0x002fea0003800000 */
.L_x_120:
[----:B------:R-:W-:Y:S05]  /*6870*/  @!P0 BRA `(.L_x_122) ;  /* 0x0000000000408947 */ /* 0x000fea0003800000 */
[----:B------:R-:W1:Y:S01]  /*6880*/  LDCU.64 UR8, c[0x4][0x70] ;  /* 0x01000e00ff0877ac */ /* 0x000e620008000a00 */
[----:B------:R-:W-:Y:S01]  /*6890*/  MOV R3, 0x0 ;  /* 0x0000000000037802 */ /* 0x000fe20000000f00 */
[----:B------:R-:W-:Y:S02]  /*68a0*/  HFMA2 R12, -RZ, RZ, 0, 5.9604644775390625e-08 ;  /* 0x00000001ff0c7431 */ /* 0x000fe400000001ff */
[----:B------:R-:W-:Y:S02]  /*68b0*/  IMAD.MOV.U32 R8, RZ, RZ, 0x192 ;  /* 0x00000192ff087424 */ /* 0x000fe400078e00ff */
[----:B------:R-:W-:Y:S01]  /*68c0*/  IMAD.MOV.U32 R13, RZ, RZ, RZ ;  /* 0x000000ffff0d7224 */ /* 0x000fe200078e00ff */
[----:B------:R-:W5:Y:S01]  /*68d0*/  LDCU.64 UR6, c[0x4][0x78] ;  /* 0x01000f00ff0677ac */ /* 0x000f620008000a00 */
[----:B------:R-:W2:Y:S01]  /*68e0*/  LDC.64 R2, c[0x4][R3] ;  /* 0x0100000003027b82 */ /* 0x000ea20000000a00 */
[----:B------:R-:W3:Y:S01]  /*68f0*/  LDCU.64 UR4, c[0x4][0x10] ;  /* 0x01000200ff0477ac */ /* 0x000ee20008000a00 */
[----:B-1----:R-:W-:Y:S01]  /*6900*/  MOV R5, UR9 ;  /* 0x0000000900057c02 */ /* 0x002fe20008000f00 */
[----:B------:R-:W-:Y:S01]  /*6910*/  IMAD.U32 R4, RZ, RZ, UR8 ;  /* 0x00000008ff047e24 */ /* 0x000fe2000f8e00ff */
[----:B-----5:R-:W-:Y:S01]  /*6920*/  MOV R7, UR7 ;  /* 0x0000000700077c02 */ /* 0x020fe20008000f00 */
[----:B------:R-:W-:Y:S01]  /*6930*/  IMAD.U32 R6, RZ, RZ, UR6 ;  /* 0x00000006ff067e24 */ /* 0x000fe2000f8e00ff */
[----:B---3--:R-:W-:Y:S01]  /*6940*/  MOV R11, UR5 ;  /* 0x00000005000b7c02 */ /* 0x008fe20008000f00 */
[----:B------:R-:W-:Y:S02]  /*6950*/  IMAD.U32 R10, RZ, RZ, UR4 ;  /* 0x00000004ff0a7e24 */ /* 0x000fe4000f8e00ff */
[----:B------:R-:W-:Y:S07]  /*6960*/  LEPC R20, `(.L_x_122) ;  /* 0x000000001014794e */ /* 0x000fee0000000000 */
[----:B--2-4-:R-:W-:Y:S05]  /*6970*/  CALL.ABS.NOINC R2 ;  /* 0x0000000002007343 */ /* 0x014fea0003c00000 */
.L_x_122:
[----:B------:R-:W-:Y:S01]  /*6980*/  LOP3.LUT P0, RZ, R166, 0x60, RZ, 0xc0, !PT ;  /* 0x00000060a6ff7812 */ /* 0x000fe2000780c0ff */
[----:B------:R-:W-:Y:S05]  /*6990*/  WARPSYNC.ALL ;  /* 0x0000000000007948 */ /* 0x000fea0003800000 */
[----:B------:R-:W-:Y:S01]  /*69a0*/  R2UR UR4, R64 ;  /* 0x00000000400472ca */ /* 0x000fe200000e0000 */
[----:B------:R-:W-:Y:S01]  /*69b0*/  BSSY.RECONVERGENT B0, `(.L_x_123) ;  /* 0x0000121000007945 */ /* 0x000fe20003800200 */
[-C--:B----4-:R-:W-:Y:S02]  /*69c0*/  F2FP.F16.E5M2.UNPACK_B R82, R92.reuse ;  /* 0x0000005cff52723e */ /* 0x090fe400020004ff */
[----:B------:R-:W-:Y:S02]  /*69d0*/  F2FP.F16.E5M2.UNPACK_B R109, R92.H1 ;  /* 0x0000005cff6d723e */ /* 0x000fe400030004ff */
[-C--:B------:R-:W-:Y:S01]  /*69e0*/  F2FP.F16.E5M2.UNPACK_B R107, R93.reuse ;  /* 0x0000005dff6b723e */ /* 0x080fe200020004ff */
[--C-:B------:R-:W-:Y:S01]  /*69f0*/  HADD2.F32 R80, -RZ, R82.reuse.H0_H0 ;  /* 0x20000052ff507230 */ /* 0x100fe20000004100 */
[----:B------:R-:W-:Y:S01]  /*6a00*/  F2FP.F16.E5M2.UNPACK_B R105, R93.H1 ;  /* 0x0000005dff69723e */ /* 0x000fe200030004ff */
[----:B------:R-:W-:Y:S01]  /*6a10*/  HADD2.F32 R82, -RZ, R82.H1_H1 ;  /* 0x30000052ff527230 */ /* 0x000fe20000004100 */
[-C--:B------:R-:W-:Y:S01]  /*6a20*/  F2FP.F16.E5M2.UNPACK_B R130, R84.reuse ;  /* 0x00000054ff82723e */ /* 0x080fe200020004ff */
[--C-:B------:R-:W-:Y:S01]  /*6a30*/  HADD2.F32 R83, -RZ, R109.reuse.H0_H0 ;  /* 0x2000006dff537230 */ /* 0x100fe20000004100 */
[----:B------:R-:W-:Y:S01]  /*6a40*/  F2FP.F16.E5M2.UNPACK_B R132, R84.H1 ;  /* 0x00000054ff84723e */ /* 0x000fe200030004ff */
[----:B------:R-:W3:Y:S01]  /*6a50*/  LDTM.x64 R4, tmem[UR4] ;  /* 0x00000004000479ee */ /* 0x000ee20008340000 */
[----:B------:R-:W-:Y:S01]  /*6a60*/  NOP ;  /* 0x0000000000007918 */ /* 0x000fe20000000000 */
[----:B------:R-:W-:Y:S01]  /*6a70*/  R2UR UR5, R156 ;  /* 0x000000009c0572ca */ /* 0x000fe200000e0000 */
[--C-:B------:R-:W-:Y:S01]  /*6a80*/  HADD2.F32 R129, -RZ, R130.reuse.H0_H0 ;  /* 0x20000082ff817230 */ /* 0x100fe20000004100 */
[----:B------:R-:W-:Y:S01]  /*6a90*/  F2FP.F16.E5M2.UNPACK_B R93, R94 ;  /* 0x0000005eff5d723e */ /* 0x000fe200020004ff */
[----:B------:R-:W-:Y:S01]  /*6aa0*/  HADD2.F32 R130, -RZ, R130.H1_H1 ;  /* 0x30000082ff827230 */ /* 0x000fe20000004100 */
[-C--:B------:R-:W-:Y:S01]  /*6ab0*/  F2FP.F16.E5M2.UNPACK_B R134, R85.reuse ;  /* 0x00000055ff86723e */ /* 0x080fe200020004ff */
[----:B------:R-:W-:Y:S01]  /*6ac0*/  HADD2.F32 R84, -RZ, R109.H1_H1 ;  /* 0x3000006dff547230 */ /* 0x000fe20000004100 */
[----:B------:R-:W-:Y:S01]  /*6ad0*/  F2FP.F16.E5M2.UNPACK_B R136, R85.H1 ;  /* 0x00000055ff88723e */ /* 0x000fe200030004ff */
[--C-:B------:R-:W-:Y:S01]  /*6ae0*/  HADD2.F32 R85, -RZ, R107.reuse.H0_H0 ;  /* 0x2000006bff557230 */ /* 0x100fe20000004100 */
[-C--:B------:R-:W-:Y:S01]  /*6af0*/  F2FP.F16.E5M2.UNPACK_B R138, R86.reuse ;  /* 0x00000056ff8a723e */ /* 0x080fe200020004ff */
[--C-:B------:R-:W-:Y:S01]  /*6b00*/  HADD2.F32 R133, -RZ, R134.reuse.H0_H0 ;  /* 0x20000086ff857230 */ /* 0x100fe20000004100 */
[----:B------:R-:W-:Y:S01]  /*6b10*/  F2FP.F16.E5M2.UNPACK_B R140, R86.H1 ;  /* 0x00000056ff8c723e */ /* 0x000fe200030004ff */
[----:B------:R-:W-:Y:S01]  /*6b20*/  HADD2.F32 R86, -RZ, R107.H1_H1 ;  /* 0x3000006bff567230 */ /* 0x000fe20000004100 */
[----:B------:R-:W-:Y:S01]  /*6b30*/  F2FP.F16.E5M2.UNPACK_B R142, R87 ;  /* 0x00000057ff8e723e */ /* 0x000fe200020004ff */
[----:B------:R-:W-:Y:S01]  /*6b40*/  UIADD3 UR5, UPT, UPT, UR5, 0x280, URZ ;  /* 0x0000028005057890 */ /* 0x000fe2000fffe0ff */
[----:B------:R-:W-:Y:S01]  /*6b50*/  HADD2.F32 R134, -RZ, R134.H1_H1 ;  /* 0x30000086ff867230 */ /* 0x000fe20000004100 */
[----:B------:R-:W-:Y:S01]  /*6b60*/  F2FP.F16.E5M2.UNPACK_B R114, R88 ;  /* 0x00000058ff72723e */ /* 0x000fe200020004ff */
[--C-:B------:R-:W-:Y:S01]  /*6b70*/  HADD2.F32 R137, -RZ, R138.reuse.H0_H0 ;  /* 0x2000008aff897230 */ /* 0x100fe20000004100 */
[----:B------:R-:W-:Y:S01]  /*6b80*/  UPRMT UR5, UR37, 0x654, UR5 ;  /* 0x0000065425057896 */ /* 0x000fe20008000005 */
[----:B------:R-:W-:Y:S01]  /*6b90*/  HADD2.F32 R138, -RZ, R138.H1_H1 ;  /* 0x3000008aff8a7230 */ /* 0x000fe20000004100 */
[-C--:B------:R-:W-:Y:S01]  /*6ba0*/  F2FP.F16.E5M2.UNPACK_B R118, R89.reuse ;  /* 0x00000059ff76723e */ /* 0x080fe200020004ff */
[--C-:B------:R-:W-:Y:S01]  /*6bb0*/  HADD2.F32 R113, -RZ, R114.reuse.H0_H0 ;  /* 0x20000072ff717230 */ /* 0x100fe20000004100 */
[----:B------:R-:W-:Y:S01]  /*6bc0*/  F2FP.F16.E5M2.UNPACK_B R120, R89.H1 ;  /* 0x00000059ff78723e */ /* 0x000fe200030004ff */
[C---:B---3--:R-:W-:Y:S01]  /*6bd0*/  FMUL R4, R78.reuse, R4 ;  /* 0x000000044e047220 */ /* 0x048fe20000400000 */
[C---:B------:R-:W-:Y:S01]  /*6be0*/  FMUL R5, R78.reuse, R5 ;  /* 0x000000054e057220 */ /* 0x040fe20000400000 */
[C---:B------:R-:W-:Y:S01]  /*6bf0*/  FMUL R8, R78.reuse, R8 ;  /* 0x000000084e087220 */ /* 0x040fe20000400000 */
[C---:B------:R-:W-:Y:S01]  /*6c00*/  FMUL R9, R78.reuse, R9 ;  /* 0x000000094e097220 */ /* 0x040fe20000400000 */
[----:B------:R-:W-:Y:S01]  /*6c10*/  SYNCS.ARRIVE.TRANS64.RED.A1T0 RZ, [UR5], RZ ;  /* 0x000000ffffff79a7 */ /* 0x000fe20008100405 */
[C---:B------:R-:W-:Y:S01]  /*6c20*/  FFMA R4, R81.reuse, R80, R4 ;  /* 0x0000005051047223 */ /* 0x040fe20000000004 */
[C---:B------:R-:W-:Y:S01]  /*6c30*/  FFMA R5, R81.reuse, R82, R5 ;  /* 0x0000005251057223 */ /* 0x040fe20000000005 */
[----:B------:R-:W-:Y:S02]  /*6c40*/  HADD2.F32 R89, -RZ, R93.H0_H0 ;  /* 0x2000005dff597230 */ /* 0x000fe40000004100 */
[C---:B------:R-:W-:Y:S01]  /*6c50*/  FMUL R12, R78.reuse, R12 ;  /* 0x0000000c4e0c7220 */ /* 0x040fe20000400000 */
        /* <DEDUP_REMOVED lines=11> */
[----:B------:R-:W-:Y:S02]  /*6d10*/  HADD2.F32 R114, -RZ, R114.H1_H1 ;  /* 0x30000072ff727230 */ /* 0x000fe40000004100 */
[C---:B------:R-:W-:Y:S01]  /*6d20*/  FMUL R32, R78.reuse, R36 ;  /* 0x000000244e207220 */ /* 0x040fe20000400000 */
[C---:B------:R-:W-:Y:S01]  /*6d30*/  FMUL R33, R78.reuse, R37 ;  /* 0x000000254e217220 */ /* 0x040fe20000400000 */
[--C-:B------:R-:W-:Y:S02]  /*6d40*/  HADD2.F32 R117, -RZ, R118.reuse.H0_H0 ;  /* 0x20000076ff757230 */ /* 0x100fe40000004100 */
[C---:B------:R-:W-:Y:S01]  /*6d50*/  FMUL R36, R78.reuse, R40 ;  /* 0x000000284e247220 */ /* 0x040fe20000400000 */
[----:B------:R-:W-:Y:S02]  /*6d60*/  HADD2.F32 R118, -RZ, R118.H1_H1 ;  /* 0x30000076ff767230 */ /* 0x000fe40000004100 */
        /* <DEDUP_REMOVED lines=8> */
[----:B------:R-:W-:Y:S01]  /*6df0*/  F2FP.F16.E5M2.UNPACK_B R92, R94.H1 ;  /* 0x0000005eff5c723e */ /* 0x000fe200030004ff */
[C---:B------:R-:W-:Y:S01]  /*6e00*/  FMUL R53, R78.reuse, R57 ;  /* 0x000000394e357220 */ /* 0x040fe20000400000 */
[C---:B------:R-:W-:Y:S01]  /*6e10*/  FMUL R56, R78.reuse, R60 ;  /* 0x0000003c4e387220 */ /* 0x040fe20000400000 */
[----:B------:R-:W-:Y:S01]  /*6e20*/  F2FP.F16.E5M2.UNPACK_B R141, R87.H1 ;  /* 0x00000057ff8d723e */ /* 0x000fe200030004ff */
[C---:B------:R-:W-:Y:S01]  /*6e30*/  FMUL R57, R78.reuse, R61 ;  /* 0x0000003d4e397220 */ /* 0x040fe20000400000 */
[----:B------:R-:W-:Y:S02]  /*6e40*/  HADD2.F32 R80, -RZ, R142.H1_H1 ;  /* 0x3000008eff507230 */ /* 0x000fe40000004100 */
[C---:B------:R-:W-:Y:S01]  /*6e50*/  FMUL R60, R78.reuse, R64 ;  /* 0x000000404e3c7220 */ /* 0x040fe20000400000 */
[----:B------:R-:W-:Y:S01]  /*6e60*/  F2FP.F16.E5M2.UNPACK_B R116, R88.H1 ;  /* 0x00000058ff74723e */ /* 0x000fe200030004ff */
[C---:B------:R-:W-:Y:S01]  /*6e70*/  FMUL R61, R78.reuse, R65 ;  /* 0x000000414e3d7220 */ /* 0x040fe20000400000 */
[C---:B------:R-:W-:Y:S01]  /*6e80*/  FMUL R6, R78.reuse, R6 ;  /* 0x000000064e067220 */ /* 0x040fe20000400000 */
[----:B------:R-:W-:Y:S01]  /*6e90*/  F2FP.F16.E5M2.UNPACK_B R94, R95 ;  /* 0x0000005fff5e723e */ /* 0x000fe200020004ff */
[C---:B------:R-:W-:Y:S01]  /*6ea0*/  FMUL R7, R78.reuse, R7 ;  /* 0x000000074e077220 */ /* 0x040fe20000400000 */
[--C-:B------:R-:W-:Y:S02]  /*6eb0*/  HADD2.F32 R87, -RZ, R105.reuse.H0_H0 ;  /* 0x20000069ff577230 */ /* 0x100fe40000004100 */
[C---:B------:R-:W-:Y:S01]  /*6ec0*/  FFMA R6, R81.reuse, R83, R6 ;  /* 0x0000005351067223 */ /* 0x040fe20000000006 */
[----:B------:R-:W-:Y:S01]  /*6ed0*/  F2FP.F16.E5M2.UNPACK_B R122, R90 ;  /* 0x0000005aff7a723e */ /* 0x000fe200020004ff */
[C---:B------:R-:W-:Y:S01]  /*6ee0*/  FFMA R7, R81.reuse, R84, R7 ;  /* 0x0000005451077223 */ /* 0x040fe20000000007 */
[C---:B------:R-:W-:Y:S01]  /*6ef0*/  FFMA R8, R81.reuse, R85, R8 ;  /* 0x0000005551087223 */ /* 0x040fe20000000008 */
[----:B------:R-:W-:Y:S01]  /*6f00*/  F2FP.F16.E5M2.UNPACK_B R124, R90.H1 ;  /* 0x0000005aff7c723e */ /* 0x000fe200030004ff */
[----:B------:R-:W-:Y:S02]  /*6f10*/  HADD2.F32 R88, -RZ, R105.H1_H1 ;  /* 0x30000069ff587230 */ /* 0x000fe40000004100 */
[----:B------:R-:W-:Y:S01]  /*6f20*/  FFMA R9, R81, R86, R9 ;  /* 0x0000005651097223 */ /* 0x000fe20000000009 */
[----:B------:R-:W-:Y:S01]  /*6f30*/  F2FP.SATFINITE.E5M2.F32.PACK_AB_MERGE_C R156, R7, R6, RZ ;  /* 0x00000006079c723e */ /* 0x000fe200048060ff */
[----:B------:R-:W-:Y:S02]  /*6f40*/  HADD2.F32 R90, -RZ, R93.H1_H1 ;  /* 0x3000005dff5a7230 */ /* 0x000fe40000004100 */
[C---:B------:R-:W-:Y:S01]  /*6f50*/  FMUL R10, R78.reuse, R10 ;  /* 0x0000000a4e0a7220 */ /* 0x040fe20000400000 */
[--C-:B------:R-:W-:Y:S01]  /*6f60*/  HADD2.F32 R93, -RZ, R94.reuse.H0_H0 ;  /* 0x2000005eff5d7230 */ /* 0x100fe20000004100 */
[----:B------:R-:W-:Y:S01]  /*6f70*/  F2FP.SATFINITE.E5M2.F32.PACK_AB_MERGE_C R156, R5, R4, R156 ;  /* 0x00000004059c723e */ /* 0x000fe2000480609c */
[----:B------:R-:W-:Y:S02]  /*6f80*/  HADD2.F32 R94, -RZ, R94.H1_H1 ;  /* 0x3000005eff5e7230 */ /* 0x000fe40000004100 */
[C---:B------:R-:W-:Y:S01]  /*6f90*/  FFMA R10, R81.reuse, R87, R10 ;  /* 0x00000057510a7223 */ /* 0x040fe2000000000a */
[--C-:B------:R-:W-:Y:S02]  /*6fa0*/  HADD2.F32 R121, -RZ, R122.reuse.H0_H0 ;  /* 0x2000007aff797230 */ /* 0x100fe40000004100 */
[C---:B------:R-:W-:Y:S01]  /*6fb0*/  FMUL R11, R78.reuse, R11 ;  /* 0x0000000b4e0b7220 */ /* 0x040fe20000400000 */
[----:B------:R-:W-:Y:S01]  /*6fc0*/  F2FP.F16.E5M2.UNPACK_B R126, R91 ;  /* 0x0000005bff7e723e */ /* 0x000fe200020004ff */
[----:B------:R-:W-:Y:S01]  /*6fd0*/  HADD2.F32 R122, -RZ, R122.H1_H1 ;  /* 0x3000007aff7a7230 */ /* 0x000fe20000004100 */
[----:B------:R-:W-:Y:S01]  /*6fe0*/  F2FP.F16.E5M2.UNPACK_B R103, R95.H1 ;  /* 0x0000005fff67723e */ /* 0x000fe200030004ff */
[C---:B------:R-:W-:Y:S01]  /*6ff0*/  FFMA R11, R81.reuse, R88, R11 ;  /* 0x00000058510b7223 */ /* 0x040fe2000000000b */
[----:B------:R-:W-:Y:S01]  /*7000*/  F2FP.F16.E5M2.UNPACK_B R128, R91.H1 ;  /* 0x0000005bff80723e */ /* 0x000fe200030004ff */
[----:B------:R-:W-:Y:S02]  /*7010*/  HADD2.F32 R91, -RZ, R92.H0_H0 ;  /* 0x2000005cff5b7230 */ /* 0x000fe40000004100 */
[C---:B------:R-:W-:Y:S01]  /*7020*/  FFMA R12, R81.reuse, R89, R12 ;  /* 0x00000059510c7223 */ /* 0x040fe2000000000c */
[----:B------:R-:W-:Y:S01]  /*7030*/  FFMA R13, R81, R90, R13 ;  /* 0x0000005a510d7223 */ /* 0x000fe2000000000d */
[----:B------:R-:W-:Y:S01]  /*7040*/  F2FP.SATFINITE.E5M2.F32.PACK_AB_MERGE_C R157, R11, R10, RZ ;  /* 0x0000000a0b9d723e */ /* 0x000fe200048060ff */
[--C-:B------:R-:W-:Y:S01]  /*7050*/  HADD2.F32 R125, -RZ, R126.reuse.H0_H0 ;  /* 0x2000007eff7d7230 */ /* 0x100fe20000004100 */
[----:B------:R-:W-:Y:S01]  /*7060*/  F2FP.F16.E5M2.UNPACK_B R101, R96 ;  /* 0x00000060ff65723e */ /* 0x000fe200020004ff */
[----:B------:R-:W-:Y:S01]  /*7070*/  HADD2.F32 R126, -RZ, R126.H1_H1 ;  /* 0x3000007eff7e7230 */ /* 0x000fe20000004100 */
[----:B------:R-:W-:Y:S01]  /*7080*/  F2FP.SATFINITE.E5M2.F32.PACK_AB_MERGE_C R157, R9, R8, R157 ;  /* 0x00000008099d723e */ /* 0x000fe2000480609d */
[----:B------:R-:W-:Y:S02]  /*7090*/  HADD2.F32 R83, -RZ, R142.H0_H0 ;  /* 0x2000008eff537230 */ /* 0x000fe40000004100 */
[C---:B------:R-:W-:Y:S01]  /*70a0*/  FMUL R14, R78.reuse, R14 ;  /* 0x0000000e4e0e7220 */ /* 0x040fe20000400000 */
[----:B------:R-:W-:Y:S02]  /*70b0*/  HADD2.F32 R92, -RZ, R92.H1_H1 ;  /* 0x3000005cff5c7230 */ /* 0x000fe40000004100 */
[C---:B------:R-:W-:Y:S01]  /*70c0*/  FMUL R15, R78.reuse, R15 ;  /* 0x0000000f4e0f7220 */ /* 0x040fe20000400000 */
[----:B------:R-:W-:Y:S01]  /*70d0*/  F2FP.F16.E5M2.UNPACK_B R100, R96.H1 ;  /* 0x00000060ff64723e */ /* 0x000fe200030004ff */
[--C-:B------:R-:W-:Y:S02]  /*70e0*/  HADD2.F32 R95, -RZ, R103.reuse.H0_H0 ;  /* 0x20000067ff5f7230 */ /* 0x100fe40000004100 */
[C---:B------:R-:W-:Y:S01]  /*70f0*/  FFMA R14, R81.reuse, R91, R14 ;  /* 0x0000005b510e7223 */ /* 0x040fe2000000000e */
[C---:B------:R-:W-:Y:S01]  /*7100*/  FFMA R15, R81.reuse, R92, R15 ;  /* 0x0000005c510f7223 */ /* 0x040fe2000000000f */
[C---:B------:R-:W-:Y:S01]  /*7110*/  FFMA R16, R81.reuse, R93, R16 ;  /* 0x0000005d51107223 */ /* 0x040fe20000000010 */
[----:B------:R-:W-:Y:S01]  /*7120*/  FFMA R17, R81, R94, R17 ;  /* 0x0000005e51117223 */ /* 0x000fe20000000011 */
[-C--:B------:R-:W-:Y:S01]  /*7130*/  F2FP.F16.E5M2.UNPACK_B R102, R97.reuse ;  /* 0x00000061ff66723e */ /* 0x080fe200020004ff */
[----:B------:R-:W-:Y:S01]  /*7140*/  HADD2.F32 R96, -RZ, R103.H1_H1 ;  /* 0x30000067ff607230 */ /* 0x000fe20000004100 */
[----:B------:R-:W-:Y:S01]  /*7150*/  F2FP.SATFINITE.E5M2.F32.PACK_AB_MERGE_C R158, R15, R14, RZ ;  /* 0x0000000e0f9e723e */ /* 0x000fe200048060ff */
[C---:B------:R-:W-:Y:S01]  /*7160*/  FMUL R18, R78.reuse, R18 ;  /* 0x000000124e127220 */ /* 0x040fe20000400000 */
[----:B------:R-:W-:Y:S01]  /*7170*/  F2FP.F16.E5M2.UNPACK_B R104, R97.H1 ;  /* 0x00000061ff68723e */ /* 0x000fe200030004ff */
[--C-:B------:R-:W-:Y:S01]  /*7180*/  HADD2.F32 R97, -RZ, R101.reuse.H0_H0 ;  /* 0x20000065ff617230 */ /* 0x100fe20000004100 */
[----:B------:R-:W-:Y:S01]  /*7190*/  F2FP.SATFINITE.E5M2.F32.PACK_AB_MERGE_C R158, R13, R12, R158 ;  /* 0x0000000c0d9e723e */ /* 0x000fe2000480609e */
[C---:B------:R-:W-:Y:S01]  /*71a0*/  FFMA R18, R81.reuse, R95, R18 ;  /* 0x0000005f51127223 */ /* 0x040fe20000000012 */
[----:B------:R-:W-:Y:S01]  /*71b0*/  F2FP.F16.E5M2.UNPACK_B R110, R99 ;  /* 0x00000063ff6e723e */ /* 0x000fe200020004ff */
[C---:B------:R-:W-:Y:S01]  /*71c0*/  FMUL R19, R78.reuse, R19 ;  /* 0x000000134e137220 */ /* 0x040fe20000400000 */
[----:B------:R-:W-:Y:S01]  /*71d0*/  F2FP.F16.E5M2.UNPACK_B R112, R99.H1 ;  /* 0x00000063ff70723e */ /* 0x000fe200030004ff */
[----:B------:R-:W-:Y:S01]  /*71e0*/  HADD2.F32 R99, -RZ, R101.H1_H1 ;  /* 0x30000065ff637230 */ /* 0x000fe20000004100 */
[-C--:B------:R-:W-:Y:S01]  /*71f0*/  F2FP.F16.E5M2.UNPACK_B R106, R98.reuse ;  /* 0x00000062ff6a723e */ /* 0x080fe200020004ff */
[----:B------:R-:W-:Y:S01]  /*7200*/  HADD2.F32 R101, -RZ, R102.H0_H0 ;  /* 0x20000066ff657230 */ /* 0x000fe20000004100 */
[----:B------:R-:W-:Y:S01]  /*7210*/  F2FP.F16.E5M2.UNPACK_B R108, R98.H1 ;  /* 0x00000062ff6c723e */ /* 0x000fe200030004ff */
[----:B------:R-:W-:Y:S02]  /*7220*/  HADD2.F32 R98, -RZ, R100.H0_H0 ;  /* 0x20000064ff627230 */ /* 0x000fe40000004100 */
[C---:B------:R-:W-:Y:S01]  /*7230*/  FFMA R19, R81.reuse, R96, R19 ;  /* 0x0000006051137223 */ /* 0x040fe20000000013 */
[C---:B------:R-:W-:Y:S01]  /*7240*/  FFMA R0, R81.reuse, R97, R0 ;  /* 0x0000006151007223 */ /* 0x040fe20000000000 */
[----:B------:R-:W-:Y:S01]  /*7250*/  FFMA R2, R81, R99, R2 ;  /* 0x0000006351027223 */ /* 0x000fe20000000002 */
[----:B------:R-:W-:Y:S02]  /*7260*/  HADD2.F32 R102, -RZ, R102.H1_H1 ;  /* 0x30000066ff667230 */ /* 0x000fe40000004100 */
[C---:B------:R-:W-:Y:S01]  /*7270*/  FMUL R3, R78.reuse, R22 ;  /* 0x000000164e037220 */ /* 0x040fe20000400000 */
[----:B------:R-:W-:Y:S01]  /*7280*/  HADD2.F32 R100, -RZ, R100.H1_H1 ;  /* 0x30000064ff647230 */ /* 0x000fe20000004100 */
[----:B------:R-:W-:Y:S01]  /*7290*/  F2FP.SATFINITE.E5M2.F32.PACK_AB_MERGE_C R159, R19, R18, RZ ;  /* 0x00000012139f723e */ /* 0x000fe200048060ff */
[--C-:B------:R-:W-:Y:S02]  /*72a0*/  HADD2.F32 R105, -RZ, R106.reuse.H0_H0 ;  /* 0x2000006aff697230 */ /* 0x100fe40000004100 */
[----:B------:R-:W-:Y:S01]  /*72b0*/  FFMA R3, R81, R98, R3 ;  /* 0x0000006251037223 */ /* 0x000fe20000000003 */
[----:B------:R-:W-:Y:S01]  /*72c0*/  HADD2.F32 R106, -RZ, R106.H1_H1 ;  /* 0x3000006aff6a7230 */ /* 0x000fe20000004100 */
[----:B------:R-:W-:Y:S01]  /*72d0*/  F2FP.SATFINITE.E5M2.F32.PACK_AB_MERGE_C R159, R17, R16, R159 ;  /* 0x00000010119f723e */ /* 0x000fe2000480609f */
[----:B------:R-:W-:Y:S02]  /*72e0*/  HADD2.F32 R109, -RZ, R110.H0_H0 ;  /* 0x2000006eff6d7230 */ /* 0x000fe40000004100 */
[C---:B------:R-:W-:Y:S01]  /*72f0*/  FMUL R23, R78.reuse, R23 ;  /* 0x000000174e177220 */ /* 0x040fe20000400000 */
[--C-:B------:R-:W-:Y:S02]  /*7300*/  HADD2.F32 R103, -RZ, R104.reuse.H0_H0 ;  /* 0x20000068ff677230 */ /* 0x100fe40000004100 */
[C---:B------:R-:W-:Y:S01]  /*7310*/  FMUL R22, R78.reuse, R26 ;  /* 0x0000001a4e167220 */ /* 0x040fe20000400000 */
[----:B------:R-:W-:Y:S01]  /*7320*/  HADD2.F32 R104, -RZ, R104.H1_H1 ;  /* 0x30000068ff687230 */ /* 0x000fe20000004100 */
[----:B------:R1:W-:Y:S01]  /*7330*/  STS.128 [R168+UR43+0x2400], R156 ;  /* 0x0024009ca8007988 */ /* 0x0003e20008000c2b */
[C---:B------:R-:W-:Y:S01]  /*7340*/  FFMA R23, R81.reuse, R100, R23 ;  /* 0x0000006451177223 */ /* 0x040fe20000000017 */
[C---:B------:R-:W-:Y:S01]  /*7350*/  FFMA R20, R81.reuse, R101, R20 ;  /* 0x0000006551147223 */ /* 0x040fe20000000014 */
[C---:B------:R-:W-:Y:S01]  /*7360*/  FFMA R21, R81.reuse, R102, R21 ;  /* 0x0000006651157223 */ /* 0x040fe20000000015 */
[----:B------:R-:W-:Y:S01]  /*7370*/  FFMA R22, R81, R103, R22 ;  /* 0x0000006751167223 */ /* 0x000fe20000000016 */
[----:B------:R-:W-:Y:S01]  /*7380*/  HADD2.F32 R110, -RZ, R110.H1_H1 ;  /* 0x3000006eff6e7230 */ /* 0x000fe20000004100 */
[----:B------:R-:W-:Y:S01]  /*7390*/  F2FP.SATFINITE.E5M2.F32.PACK_AB_MERGE_C R161, R23, R3, RZ ;  /* 0x0000000317a1723e */ /* 0x000fe200048060ff */
[C---:B------:R-:W-:Y:S01]  /*73a0*/  FMUL R27, R78.reuse, R27 ;  /* 0x0000001b4e1b7220 */ /* 0x040fe20000400000 */
[--C-:B------:R-:W-:Y:S02]  /*73b0*/  HADD2.F32 R107, -RZ, R108.reuse.H0_H0 ;  /* 0x2000006cff6b7230 */ /* 0x100fe40000004100 */
[----:B------:R-:W-:Y:S01]  /*73c0*/  FMUL R26, R78, R30 ;  /* 0x0000001e4e1a7220 */ /* 0x000fe20000400000 */
[----:B------:R-:W-:Y:S01]  /*73d0*/  HADD2.F32 R108, -RZ, R108.H1_H1 ;  /* 0x3000006cff6c7230 */ /* 0x000fe20000004100 */
[----:B------:R-:W-:Y:S01]  /*73e0*/  F2FP.SATFINITE.E5M2.F32.PACK_AB_MERGE_C R160, R2, R0, R161 ;  /* 0x0000000002a0723e */ /* 0x000fe200048060a1 */
[C---:B------:R-:W-:Y:S01]  /*73f0*/  FFMA R27, R81.reuse, R104, R27 ;  /* 0x00000068511b7223 */ /* 0x040fe2000000001b */
[C---:B------:R-:W-:Y:S01]  /*7400*/  FFMA R24, R81.reuse, R105, R24 ;  /* 0x0000006951187223 */ /* 0x040fe20000000018 */
[C---:B------:R-:W-:Y:S01]  /*7410*/  FFMA R25, R81.reuse, R106, R25 ;  /* 0x0000006a51197223 */ /* 0x040fe20000000019 */
[----:B------:R-:W-:Y:S01]  /*7420*/  FFMA R26, R81, R107, R26 ;  /* 0x0000006b511a7223 */ /* 0x000fe2000000001a */
[C---:B------:R-:W-:Y:S01]  /*7430*/  FMUL R31, R78.reuse, R31 ;  /* 0x0000001f4e1f7220 */ /* 0x040fe20000400000 */
[--C-:B------:R-:W-:Y:S01]  /*7440*/  HADD2.F32 R111, -RZ, R112.reuse.H0_H0 ;  /* 0x20000070ff6f7230 */ /* 0x100fe20000004100 */
[----:B------:R-:W-:Y:S01]  /*7450*/  F2FP.SATFINITE.E5M2.F32.PACK_AB_MERGE_C R162, R27, R22, RZ ;  /* 0x000000161ba2723e */ /* 0x000fe200048060ff */
[----:B------:R-:W-:Y:S02]  /*7460*/  HADD2.F32 R112, -RZ, R112.H1_H1 ;  /* 0x30000070ff707230 */ /* 0x000fe40000004100 */
[C---:B------:R-:W-:Y:S01]  /*7470*/  FFMA R31, R81.reuse, R108, R31 ;  /* 0x0000006c511f7223 */ /* 0x040fe2000000001f */
[----:B------:R-:W-:Y:S01]  /*7480*/  FFMA R28, R81, R109, R28 ;  /* 0x0000006d511c7223 */ /* 0x000fe2000000001c */
[----:B------:R-:W-:Y:S01]  /*7490*/  F2FP.SATFINITE.E5M2.F32.PACK_AB_MERGE_C R161, R21, R20, R162 ;  /* 0x0000001415a1723e */ /* 0x000fe200048060a2 */
[----:B------:R-:W-:Y:S01]  /*74a0*/  FFMA R29, R81, R110, R29 ;  /* 0x0000006e511d7223 */ /* 0x000fe2000000001d */
[C---:B------:R-:W-:Y:S01]  /*74b0*/  FMUL R30, R78.reuse, R34 ;  /* 0x000000224e1e7220 */ /* 0x040fe20000400000 */
[----:B------:R-:W-:Y:S01]  /*74c0*/  F2FP.SATFINITE.E5M2.F32.PACK_AB_MERGE_C R163, R31, R26, RZ ;  /* 0x0000001a1fa3723e */ /* 0x000fe200048060ff */
[C---:B------:R-:W-:Y:S01]  /*74d0*/  FMUL R35, R78.reuse, R35 ;  /* 0x000000234e237220 */ /* 0x040fe20000400000 */
[--C-:B------:R-:W-:Y:S02]  /*74e0*/  HADD2.F32 R115, -RZ, R116.reuse.H0_H0 ;  /* 0x20000074ff737230 */ /* 0x100fe40000004100 */
[----:B------:R-:W-:Y:S01]  /*74f0*/  FFMA R30, R81, R111, R30 ;  /* 0x0000006f511e7223 */ /* 0x000fe2000000001e */
[----:B------:R-:W-:Y:S01]  /*7500*/  F2FP.SATFINITE.E5M2.F32.PACK_AB_MERGE_C R162, R25, R24, R163 ;  /* 0x0000001819a2723e */ /* 0x000fe200048060a3 */
[C---:B------:R-:W-:Y:S01]  /*7510*/  FFMA R35, R81.reuse, R112, R35 ;  /* 0x0000007051237223 */ /* 0x040fe20000000023 */
[C---:B------:R-:W-:Y:S01]  /*7520*/  FFMA R32, R81.reuse, R113, R32 ;  /* 0x0000007151207223 */ /* 0x040fe20000000020 */
[----:B------:R-:W-:Y:S01]  /*7530*/  FFMA R33, R81, R114, R33 ;  /* 0x0000007251217223 */ /* 0x000fe20000000021 */
[----:B------:R-:W-:Y:S02]  /*7540*/  HADD2.F32 R116, -RZ, R116.H1_H1 ;  /* 0x30000074ff747230 */ /* 0x000fe40000004100 */
        /* <DEDUP_REMOVED lines=9> */
[----:B------:R-:W-:Y:S01]  /*75e0*/  HADD2.F32 R120, -RZ, R120.H1_H1 ;  /* 0x30000078ff787230 */ /* 0x000fe20000004100 */
[----:B------:R1:W-:Y:S01]  /*75f0*/  STS.128 [R178+0x2010], R160 ;  /* 0x002010a0b2007388 */ /* 0x0003e20000000c00 */
[----:B------:R-:W-:Y:S01]  /*7600*/  F2FP.SATFINITE.E5M2.F32.PACK_AB_MERGE_C R184, R39, R34, RZ ;  /* 0x0000002227b8723e */ /* 0x000fe200048060ff */
[C---:B------:R-:W-:Y:S01]  /*7610*/  FMUL R38, R78.reuse, R42 ;  /* 0x0000002a4e267220 */ /* 0x040fe20000400000 */
[C---:B------:R-:W-:Y:S01]  /*7620*/  FMUL R43, R78.reuse, R43 ;  /* 0x0000002b4e2b7220 */ /* 0x040fe20000400000 */
[--C-:B------:R-:W-:Y:S01]  /*7630*/  HADD2.F32 R123, -RZ, R124.reuse.H0_H0 ;  /* 0x2000007cff7b7230 */ /* 0x100fe20000004100 */
[----:B------:R-:W-:Y:S01]  /*7640*/  F2FP.SATFINITE.E5M2.F32.PACK_AB_MERGE_C R184, R33, R32, R184 ;  /* 0x0000002021b8723e */ /* 0x000fe200048060b8 */
[C---:B------:R-:W-:Y:S01]  /*7650*/  FFMA R38, R81.reuse, R119, R38 ;  /* 0x0000007751267223 */ /* 0x040fe20000000026 */
        /* <DEDUP_REMOVED lines=12> */
[C---:B------:R-:W-:Y:S01]  /*7720*/  FFMA R45, R81.reuse, R126, R45 ;  /* 0x0000007e512d7223 */ /* 0x040fe2000000002d */
[----:B------:R-:W-:Y:S02]  /*7730*/  HADD2.F32 R128, -RZ, R128.H1_H1 ;  /* 0x30000080ff807230 */ /* 0x000fe40000004100 */
[C---:B------:R-:W-:Y:S01]  /*7740*/  FMUL R46, R78.reuse, R50 ;  /* 0x000000324e2e7220 */ /* 0x040fe20000400000 */
[C---:B------:R-:W-:Y:S01]  /*7750*/  FMUL R51, R78.reuse, R51 ;  /* 0x000000334e337220 */ /* 0x040fe20000400000 */
[--C-:B------:R-:W-:Y:S02]  /*7760*/  HADD2.F32 R131, -RZ, R132.reuse.H0_H0 ;  /* 0x20000084ff837230 */ /* 0x100fe40000004100 */
[C---:B------:R-:W-:Y:S01]  /*7770*/  FMUL R50, R78.reuse, R54 ;  /* 0x000000364e327220 */ /* 0x040fe20000400000 */
[C---:B------:R-:W-:Y:S01]  /*7780*/  FFMA R46, R81.reuse, R127, R46 ;  /* 0x0000007f512e7223 */ /* 0x040fe2000000002e */
[----:B------:R-:W-:Y:S02]  /*7790*/  HADD2.F32 R132, -RZ, R132.H1_H1 ;  /* 0x30000084ff847230 */ /* 0x000fe40000004100 */
[C---:B------:R-:W-:Y:S01]  /*77a0*/  FFMA R51, R81.reuse, R128, R51 ;  /* 0x0000008051337223 */ /* 0x040fe20000000033 */
[C---:B------:R-:W-:Y:S01]  /*77b0*/  FMUL R55, R78.reuse, R55 ;  /* 0x000000374e377220 */ /* 0x040fe20000400000 */
[C---:B------:R-:W-:Y:S01]  /*77c0*/  FFMA R48, R81.reuse, R129, R48 ;  /* 0x0000008151307223 */ /* 0x040fe20000000030 */
[C---:B------:R-:W-:Y:S01]  /*77d0*/  FFMA R49, R81.reuse, R130, R49 ;  /* 0x0000008251317223 */ /* 0x040fe20000000031 */
[--C-:B------:R-:W-:Y:S02]  /*77e0*/  HADD2.F32 R135, -RZ, R136.reuse.H0_H0 ;  /* 0x20000088ff877230 */ /* 0x100fe40000004100 */
[C---:B------:R-:W-:Y:S01]  /*77f0*/  FFMA R50, R81.reuse, R131, R50 ;  /* 0x0000008351327223 */ /* 0x040fe20000000032 */
[----:B------:R-:W-:Y:S02]  /*7800*/  HADD2.F32 R136, -RZ, R136.H1_H1 ;  /* 0x30000088ff887230 */ /* 0x000fe40000004100 */
[C---:B------:R-:W-:Y:S01]  /*7810*/  FMUL R54, R78.reuse, R58 ;  /* 0x0000003a4e367220 */ /* 0x040fe20000400000 */
        /* <DEDUP_REMOVED lines=16> */
[----:B------:R-:W-:Y:S01]  /*7920*/  FFMA R63, R81, R140, R63 ;  /* 0x0000008c513f7223 */ /* 0x000fe2000000003f */
[----:B------:R-:W-:Y:S01]  /*7930*/  FMUL R67, R78, R67 ;  /* 0x000000434e437220 */ /* 0x000fe20000400000 */
[----:B------:R-:W-:Y:S01]  /*7940*/  F2FP.SATFINITE.E5M2.F32.PACK_AB_MERGE_C R186, R47, R42, RZ ;  /* 0x0000002a2fba723e */ /* 0x000fe200048060ff */
[----:B------:R-:W-:Y:S01]  /*7950*/  FFMA R60, R81, R83, R60 ;  /* 0x00000053513c7223 */ /* 0x000fe2000000003c */
[----:B------:R-:W-:Y:S01]  /*7960*/  F2FP.SATFINITE.E5M2.F32.PACK_AB_MERGE_C R187, R51, R46, RZ ;  /* 0x0000002e33bb723e */ /* 0x000fe200048060ff */
[C---:B------:R-:W-:Y:S01]  /*7970*/  FFMA R61, R81.reuse, R80, R61 ;  /* 0x00000050513d7223 */ /* 0x040fe2000000003d */
[C---:B------:R-:W-:Y:S01]  /*7980*/  FFMA R62, R81.reuse, R85, R62 ;  /* 0x00000055513e7223 */ /* 0x040fe2000000003e */
[----:B------:R-:W-:Y:S01]  /*7990*/  FFMA R67, R81, R82, R67 ;  /* 0x0000005251437223 */ /* 0x000fe20000000043 */
[----:B------:R-:W-:Y:S02]  /*79a0*/  F2FP.SATFINITE.E5M2.F32.PACK_AB_MERGE_C R186, R41, R40, R186 ;  /* 0x0000002829ba723e */ /* 0x000fe400048060ba */
[----:B------:R-:W-:Y:S02]  /*79b0*/  F2FP.SATFINITE.E5M2.F32.PACK_AB_MERGE_C R187, R45, R44, R187 ;  /* 0x0000002c2dbb723e */ /* 0x000fe400048060bb */
[----:B------:R-:W-:Y:S02]  /*79c0*/  F2FP.SATFINITE.E5M2.F32.PACK_AB_MERGE_C R188, R55, R50, RZ ;  /* 0x0000003237bc723e */ /* 0x000fe400048060ff */
[----:B------:R-:W-:Y:S01]  /*79d0*/  F2FP.SATFINITE.E5M2.F32.PACK_AB_MERGE_C R189, R59, R54, RZ ;  /* 0x000000363bbd723e */ /* 0x000fe200048060ff */
[----:B------:R1:W-:Y:S01]  /*79e0*/  STS.128 [R177+0x2020], R184 ;  /* 0x002020b8b1007388 */ /* 0x0003e20000000c00 */
[----:B------:R-:W-:Y:S02]  /*79f0*/  F2FP.SATFINITE.E5M2.F32.PACK_AB_MERGE_C R190, R63, R58, RZ ;  /* 0x0000003a3fbe723e */ /* 0x000fe400048060ff */
[----:B------:R-:W-:Y:S02]  /*7a00*/  F2FP.SATFINITE.E5M2.F32.PACK_AB_MERGE_C R182, R67, R62, RZ ;  /* 0x0000003e43b6723e */ /* 0x000fe400048060ff */
[----:B------:R-:W-:Y:S02]  /*7a10*/  F2FP.SATFINITE.E5M2.F32.PACK_AB_MERGE_C R188, R49, R48, R188 ;  /* 0x0000003031bc723e */ /* 0x000fe400048060bc */
[----:B------:R-:W-:Y:S02]  /*7a20*/  F2FP.SATFINITE.E5M2.F32.PACK_AB_MERGE_C R189, R53, R52, R189 ;  /* 0x0000003435bd723e */ /* 0x000fe400048060bd */
[----:B------:R-:W-:Y:S02]  /*7a30*/  F2FP.SATFINITE.E5M2.F32.PACK_AB_MERGE_C R190, R57, R56, R190 ;  /* 0x0000003839be723e */ /* 0x000fe400048060be */
[----:B------:R-:W-:Y:S02]  /*7a40*/  F2FP.SATFINITE.E5M2.F32.PACK_AB_MERGE_C R191, R61, R60, R182 ;  /* 0x0000003c3dbf723e */ /* 0x000fe400048060b6 */
[----:B------:R-:W-:Y:S03]  /*7a50*/  IADD3 R76, PT, PT, R76, 0x1, RZ ;  /* 0x000000014c4c7810 */ /* 0x000fe60007ffe0ff */
[----:B------:R1:W-:Y:S01]  /*7a60*/  STS.128 [R176+0x2030], R188 ;  /* 0x002030bcb0007388 */ /* 0x0003e20000000c00 */
[----:B------:R-:W-:Y:S01]  /*7a70*/  @!PT LDS RZ, [RZ] ;  /* 0x00000000fffff984 */ /* 0x000fe20000000800 */
[----:B------:R-:W-:Y:S01]  /*7a80*/  @!PT LDS RZ, [RZ] ;  /* 0x00000000fffff984 */ /* 0x000fe20000000800 */
[----:B------:R-:W-:Y:S01]  /*7a90*/  @!PT LDS RZ, [RZ] ;  /* 0x00000000fffff984 */ /* 0x000fe20000000800 */
[----:B------:R-:W-:Y:S01]  /*7aa0*/  @!PT LDS RZ, [RZ] ;  /* 0x00000000fffff984 */ /* 0x000fe20000000800 */
[----:B------:R3:W-:Y:S07]  /*7ab0*/  MEMBAR.ALL.CTA ;  /* 0x0000000000007992 */ /* 0x0007ee0000008000 */
[----:B---3--:R-:W3:Y:S02]  /*7ac0*/  FENCE.VIEW.ASYNC.S ;  /* 0x00000000000073c6 */ /* 0x008ee40000000000 */
[----:B---3--:R-:W-:Y:S06]  /*7ad0*/  BAR.SYNC.DEFER_BLOCKING 0x1, 0x80 ;  /* 0x0042000000007b1d */ /* 0x008fec0000010000 */
[----:B------:R-:W-:Y:S05]  /*7ae0*/  @P0 BRA `(.L_x_124) ;  /* 0x0000000000340947 */ /* 0x000fea0003800000 */
[----:B------:R-:W-:Y:S01]  /*7af0*/  UIADD3 UR12, UPT, UPT, UR43, 0x2400, URZ ;  /* 0x000024002b0c7890 */ /* 0x000fe2000fffe0ff */
[----:B------:R-:W-:Y:S01]  /*7b00*/  R2UR UR9, R155 ;  /* 0x000000009b0972ca */ /* 0x000fe200000e0000 */
[----:B------:R-:W-:Y:S01]  /*7b10*/  UIADD3 UR10, UP0, UPT, UR46, 0x680, URZ ;  /* 0x000006802e0a7890 */ /* 0x000fe2000ff1e0ff */
[----:B------:R-:W-:Y:S01]  /*7b20*/  R2UR UR8, R165 ;  /* 0x00000000a50872ca */ /* 0x000fe200000e0000 */
[----:B------:R-:W-:Y:S02]  /*7b30*/  UMOV UR7, UR36 ;  /* 0x0000002400077c82 */ /* 0x000fe40008000000 */
[----:B------:R-:W-:Y:S01]  /*7b40*/  IMAD.U32 R179, RZ, RZ, UR12 ;  /* 0x0000000cffb37e24 */ /* 0x000fe2000f8e00ff */
[----:B------:R-:W-:Y:S04]  /*7b50*/  UIADD3.X UR11, UPT, UPT, URZ, UR47, URZ, UP0, !UPT ;  /* 0x0000002fff0b7290 */ /* 0x000fe800087fe4ff */
[----:B------:R-:W-:Y:S03]  /*7b60*/  R2UR UR4, R179 ;  /* 0x00000000b30472ca */ /* 0x000fe600000e0000 */
[----:B------:R-:W-:Y:S02]  /*7b70*/  USHF.L.U32 UR5, UR9, 0x6, URZ ;  /* 0x0000000609057899 */ /* 0x000fe400080006ff */
[----:B------:R-:W-:Y:S09]  /*7b80*/  USHF.L.U32 UR6, UR8, 0x7, URZ ;  /* 0x0000000708067899 */ /* 0x000ff200080006ff */
[----:B------:R3:W-:Y:S01]  /*7b90*/  UTMASTG.3D [UR4], [UR10] ;  /* 0x000000040a0073b5 */ /* 0x0007e20008010000 */
[----:B------:R0:W-:Y:S01]  /*7ba0*/  UTMACMDFLUSH ;  /* 0x00000000000079b7 */ /* 0x0001e20000000000 */
[----:B---3--:R-:W-:Y:S04]  /*7bb0*/  DEPBAR.LE SB0, 0x0 ;  /* 0x000080000000791a */ /* 0x008fe80000000000 */
.L_x_124:
[----:B------:R-:W-:Y:S05]  /*7bc0*/  BSYNC.RECONVERGENT B0 ;  /* 0x0000000000007941 */ /* 0x000fea0003800200 */
.L_x_123:
[----:B------:R-:W-:Y:S01]  /*7bd0*/  BAR.SYNC.DEFER_BLOCKING 0x1, 0x80 ;  /* 0x0042000000007b1d */ /* 0x000fe20000010000 */
[----:B------:R-:W-:Y:S01]  /*7be0*/  ISETP.NE.AND P2, PT, R180, RZ, PT ;  /* 0x000000ffb400720c */ /* 0x000fe20003f45270 */
[----:B------:R-:W-:Y:S01]  /*7bf0*/  IMAD.IADD R155, R75, 0x1, R143 ;  /* 0x000000014b9b7824 */ /* 0x000fe200078e028f */
[----:B------:R-:W-:Y:S01]  /*7c00*/  ISETP.NE.AND P0, PT, R181, 0x2, PT ;  /* 0x00000002b500780c */ /* 0x000fe20003f05270 */
[----:B------:R-:W-:Y:S01]  /*7c10*/  IMAD.IADD R165, R77, 0x1, R154 ;  /* 0x000000014da57824 */ /* 0x000fe200078e029a */
[----:B------:R-:W-:Y:S02]  /*7c20*/  ISETP.NE.AND P1, PT, R76, 0x4, PT ;  /* 0x000000044c00780c */ /* 0x000fe40003f25270 */
[----:B------:R-:W-:Y:S02]  /*7c30*/  SEL R3, RZ, 0x1, P0 ;  /* 0x00000001ff037807 */ /* 0x000fe40000000000 */
[----:B------:R-:W-:Y:S02]  /*7c40*/  SEL R0, RZ, 0x1, P1 ;  /* 0x00000001ff007807 */ /* 0x000fe40000800000 */
[----:B------:R-:W-:Y:S02]  /*7c50*/  LOP3.LUT R174, R174, R3, RZ, 0x3c, !PT ;  /* 0x00000003aeae7212 */ /* 0x000fe400078e3cff */
[----:B------:R-:W-:Y:S02]  /*7c60*/  LOP3.LUT R175, R175, R0, RZ, 0x3c, !PT ;  /* 0x00000000afaf7212 */ /* 0x000fe400078e3cff */
[----:B------:R-:W-:Y:S02]  /*7c70*/  @P2 R2UR UR36, R171 ;  /* 0x00000000ab2422ca */ /* 0x000fe400000e0000 */
[----:B------:R-:W-:Y:S02]  /*7c80*/  SEL R181, R181, RZ, P0 ;  /* 0x000000ffb5b57207 */ /* 0x000fe40000000000 */
[----:B------:R-:W-:Y:S01]  /*7c90*/  SEL R76, R76, RZ, P1 ;  /* 0x000000ff4c4c7207 */ /* 0x000fe20000800000 */
[----:B------:R-:W-:Y:S10]  /*7ca0*/  @P2 BRA `(.L_x_125) ;  /* 0xffffffdc00702947 */ /* 0x000ff4000383ffff */
[----:B------:R-:W-:Y:S05]  /*7cb0*/  EXIT ;  /* 0x000000000000794d */ /* 0x000fea0003800000 */
.L_x_20:
[----:B--2---:R2:W1:Y:S02]  /*7cc0*/  SYNCS.PHASECHK.TRANS64.TRYWAIT P0, [R3+URZ+0x2b0], R2 ;  /* 0x0002b002030075a7 */ /* 0x00446400080011ff */
[----:B-1----:R-:W-:Y:S05]  /*7cd0*/  @!P0 NANOSLEEP.SYNCS 0x989680 ;  /* 0x009896800000895d */ /* 0x002fea0003900000 */
[----:B------:R-:W1:Y:S02]  /*7ce0*/  @!P0 SYNCS.PHASECHK.TRANS64 P0, [R3+URZ+0x2b0], R2 ;  /* 0x0002b002030085a7 */ /* 0x000e6400080010ff */
[----:B-1----:R-:W-:Y:S05]  /*7cf0*/  @!P0 BRA `(.L_x_20) ;  /* 0xfffffffc00f08947 */ /* 0x002fea000383ffff */
[----:B------:R-:W-:Y:S05]  /*7d00*/  BRA `(.L_x_126) ;  /* 0xffffff9c00187947 */ /* 0x000fea000383ffff */
.L_x_23:
[----:B-1----:R-:W-:-:S07]  /*7d10*/  MOV R2, UR33 ;  /* 0x0000002100027c02 */ /* 0x002fce0008000f00 */
.L_x_127:
[----:B-1----:R1:W2:Y:S02]  /*7d20*/  SYNCS.PHASECHK.TRANS64.TRYWAIT P0, [R2+URZ+0x110], R5 ;  /* 0x00011005020075a7 */ /* 0x0022a400080011ff */
[----:B--2---:R-:W-:Y:S05]  /*7d30*/  @!P0 NANOSLEEP.SYNCS 0x989680 ;  /* 0x009896800000895d */ /* 0x004fea0003900000 */
[----:B------:R-:W2:Y:S02]  /*7d40*/  @!P0 SYNCS.PHASECHK.TRANS64 P0, [R2+URZ+0x110], R5 ;  /* 0x00011005020085a7 */ /* 0x000ea400080010ff */
[----:B--2---:R-:W-:Y:S05]  /*7d50*/  @!P0 BRA `(.L_x_127) ;  /* 0xfffffffc00f08947 */ /* 0x004fea000383ffff */
[----:B------:R-:W-:Y:S05]  /*7d60*/  BRA `(.L_x_22) ;  /* 0xffffff9c00687947 */ /* 0x000fea000383ffff */
.L_x_29:
[----:B-1----:R-:W-:-:S07]  /*7d70*/  MOV R2, UR17 ;  /* 0x0000001100027c02 */ /* 0x002fce0008000f00 */
.L_x_128:
[----:B-1----:R1:W2:Y:S02]  /*7d80*/  SYNCS.PHASECHK.TRANS64.TRYWAIT P0, [R2+URZ+0x110], R5 ;  /* 0x00011005020075a7 */ /* 0x0022a400080011ff */
[----:B--2---:R-:W-:Y:S05]  /*7d90*/  @!P0 NANOSLEEP.SYNCS 0x989680 ;  /* 0x009896800000895d */ /* 0x004fea0003900000 */
[----:B------:R-:W2:Y:S02]  /*7da0*/  @!P0 SYNCS.PHASECHK.TRANS64 P0, [R2+URZ+0x110], R5 ;  /* 0x00011005020085a7 */ /* 0x000ea400080010ff */
[----:B--2---:R-:W-:Y:S05]  /*7db0*/  @!P0 BRA `(.L_x_128) ;  /* 0xfffffffc00f08947 */ /* 0x004fea000383ffff */
[----:B------:R-:W-:Y:S05]  /*7dc0*/  BRA `(.L_x_28) ;  /* 0xffffffa000107947 */ /* 0x000fea000383ffff */
.L_x_33:
[----:B-1----:R1:W2:Y:S02]  /*7dd0*/  SYNCS.PHASECHK.TRANS64.TRYWAIT P0, [R2+URZ+0x240], R3 ;  /* 0x00024003020075a7 */ /* 0x0022a400080011ff */
[----:B--2---:R-:W-:Y:S05]  /*7de0*/  @!P0 NANOSLEEP.SYNCS 0x989680 ;  /* 0x009896800000895d */ /* 0x004fea0003900000 */
[----:B------:R-:W2:Y:S02]  /*7df0*/  @!P0 SYNCS.PHASECHK.TRANS64 P0, [R2+URZ+0x240], R3 ;  /* 0x00024003020085a7 */ /* 0x000ea400080010ff */
[----:B--2---:R-:W-:Y:S05]  /*7e00*/  @!P0 BRA `(.L_x_33) ;  /* 0xfffffffc00f08947 */ /* 0x004fea000383ffff */
[----:B------:R-:W-:Y:S05]  /*7e10*/  BRA `(.L_x_129) ;  /* 0xffffffa000a07947 */ /* 0x000fea000383ffff */
.L_x_37:
[----:B----4-:R-:W-:-:S07]  /*7e20*/  MOV R0, UR5 ;  /* 0x0000000500007c02 */ /* 0x010fce0008000f00 */
.L_x_130:
[----:B-1----:R1:W2:Y:S02]  /*7e30*/  SYNCS.PHASECHK.TRANS64.TRYWAIT P0, [R0+URZ], R3 ;  /* 0x00000003000075a7 */ /* 0x0022a400080011ff */
[----:B--2---:R-:W-:Y:S05]  /*7e40*/  @!P0 NANOSLEEP.SYNCS 0x989680 ;  /* 0x009896800000895d */ /* 0x004fea0003900000 */
[----:B------:R-:W2:Y:S02]  /*7e50*/  @!P0 SYNCS.PHASECHK.TRANS64 P0, [R0+URZ], R3 ;  /* 0x00000003000085a7 */ /* 0x000ea400080010ff */
[----:B--2---:R-:W-:Y:S05]  /*7e60*/  @!P0 BRA `(.L_x_130) ;  /* 0xfffffffc00f08947 */ /* 0x004fea000383ffff */
[----:B------:R-:W-:Y:S05]  /*7e70*/  BRA `(.L_x_131) ;  /* 0xffffffa800107947 */ /* 0x000fea000383ffff */
.L_x_38:
[----:B----4-:R-:W-:-:S07]  /*7e80*/  MOV R0, UR5 ;  /* 0x0000000500007c02 */ /* 0x010fce0008000f00 */
.L_x_132:
[----:B-1----:R1:W2:Y:S02]  /*7e90*/  SYNCS.PHASECHK.TRANS64.TRYWAIT P0, [R0+URZ], R3 ;  /* 0x00000003000075a7 */ /* 0x0022a400080011ff */
[----:B--2---:R-:W-:Y:S05]  /*7ea0*/  @!P0 NANOSLEEP.SYNCS 0x989680 ;  /* 0x009896800000895d */ /* 0x004fea0003900000 */
[----:B------:R-:W2:Y:S02]  /*7eb0*/  @!P0 SYNCS.PHASECHK.TRANS64 P0, [R0+URZ], R3 ;  /* 0x00000003000085a7 */ /* 0x000ea400080010ff */
[----:B--2---:R-:W-:Y:S05]  /*7ec0*/  @!P0 BRA `(.L_x_132) ;  /* 0xfffffffc00f08947 */ /* 0x004fea000383ffff */
[----:B------:R-:W-:Y:S05]  /*7ed0*/  BRA `(.L_x_133) ;  /* 0xffffffa8001c7947 */ /* 0x000fea000383ffff */
.L_x_39:
[----:B----4-:R-:W-:-:S07]  /*7ee0*/  MOV R0, UR5 ;  /* 0x0000000500007c02 */ /* 0x010fce0008000f00 */
.L_x_134:
[----:B-1----:R1:W2:Y:S02]  /*7ef0*/  SYNCS.PHASECHK.TRANS64.TRYWAIT P0, [R0+URZ], R3 ;  /* 0x00000003000075a7 */ /* 0x0022a400080011ff */
[----:B--2---:R-:W-:Y:S05]  /*7f00*/  @!P0 NANOSLEEP.SYNCS 0x989680 ;  /* 0x009896800000895d */ /* 0x004fea0003900000 */
[----:B------:R-:W2:Y:S02]  /*7f10*/  @!P0 SYNCS.PHASECHK.TRANS64 P0, [R0+URZ], R3 ;  /* 0x00000003000085a7 */ /* 0x000ea400080010ff */
[----:B--2---:R-:W-:Y:S05]  /*7f20*/  @!P0 BRA `(.L_x_134) ;  /* 0xfffffffc00f08947 */ /* 0x004fea000383ffff */
[----:B------:R-:W-:Y:S05]  /*7f30*/  BRA `(.L_x_135) ;  /* 0xffffffa800287947 */ /* 0x000fea000383ffff */
.L_x_40:
[----:B----4-:R-:W-:-:S07]  /*7f40*/  MOV R0, UR5 ;  /* 0x0000000500007c02 */ /* 0x010fce0008000f00 */
.L_x_136:
[----:B-1----:R1:W2:Y:S02]  /*7f50*/  SYNCS.PHASECHK.TRANS64.TRYWAIT P0, [R0+URZ], R3 ;  /* 0x00000003000075a7 */ /* 0x0022a400080011ff */
[----:B--2---:R-:W-:Y:S05]  /*7f60*/  @!P0 NANOSLEEP.SYNCS 0x989680 ;  /* 0x009896800000895d */ /* 0x004fea0003900000 */
[----:B------:R-:W2:Y:S02]  /*7f70*/  @!P0 SYNCS.PHASECHK.TRANS64 P0, [R0+URZ], R3 ;  /* 0x00000003000085a7 */ /* 0x000ea400080010ff */
[----:B--2---:R-:W-:Y:S05]  /*7f80*/  @!P0 BRA `(.L_x_136) ;  /* 0xfffffffc00f08947 */ /* 0x004fea000383ffff */
[----:B------:R-:W-:Y:S05]  /*7f90*/  BRA `(.L_x_137) ;  /* 0xffffffa800347947 */ /* 0x000fea000383ffff */
.L_x_41:
[----:B----4-:R-:W-:-:S07]  /*7fa0*/  MOV R0, UR5 ;  /* 0x0000000500007c02 */ /* 0x010fce0008000f00 */
.L_x_138:
[----:B-1----:R1:W2:Y:S02]  /*7fb0*/  SYNCS.PHASECHK.TRANS64.TRYWAIT P0, [R0+URZ], R3 ;  /* 0x00000003000075a7 */ /* 0x0022a400080011ff */
[----:B--2---:R-:W-:Y:S05]  /*7fc0*/  @!P0 NANOSLEEP.SYNCS 0x989680 ;  /* 0x009896800000895d */ /* 0x004fea0003900000 */
[----:B------:R-:W2:Y:S02]  /*7fd0*/  @!P0 SYNCS.PHASECHK.TRANS64 P0, [R0+URZ], R3 ;  /* 0x00000003000085a7 */ /* 0x000ea400080010ff */
[----:B--2---:R-:W-:Y:S05]  /*7fe0*/  @!P0 BRA `(.L_x_138) ;  /* 0xfffffffc00f08947 */ /* 0x004fea000383ffff */
[----:B------:R-:W-:Y:S05]  /*7ff0*/  BRA `(.L_x_139) ;  /* 0xffffffa800407947 */ /* 0x000fea000383ffff */
.L_x_42:
[----:B----4-:R-:W-:-:S07]  /*8000*/  MOV R0, UR5 ;  /* 0x0000000500007c02 */ /* 0x010fce0008000f00 */
.L_x_140:
[----:B-1----:R1:W2:Y:S02]  /*8010*/  SYNCS.PHASECHK.TRANS64.TRYWAIT P0, [R0+URZ], R3 ;  /* 0x00000003000075a7 */ /* 0x0022a400080011ff */
[----:B--2---:R-:W-:Y:S05]  /*8020*/  @!P0 NANOSLEEP.SYNCS 0x989680 ;  /* 0x009896800000895d */ /* 0x004fea0003900000 */
[----:B------:R-:W2:Y:S02]  /*8030*/  @!P0 SYNCS.PHASECHK.TRANS64 P0, [R0+URZ], R3 ;  /* 0x00000003000085a7 */ /* 0x000ea400080010ff */
[----:B--2---:R-:W-:Y:S05]  /*8040*/  @!P0 BRA `(.L_x_140) ;  /* 0xfffffffc00f08947 */ /* 0x004fea000383ffff */
[----:B------:R-:W-:Y:S05]  /*8050*/  BRA `(.L_x_141) ;  /* 0xffffffa8004c7947 */ /* 0x000fea000383ffff */
.L_x_43:
[----:B----4-:R-:W-:-:S07]  /*8060*/  MOV R0, UR5 ;  /* 0x0000000500007c02 */ /* 0x010fce0008000f00 */
.L_x_142:
[----:B-1----:R1:W2:Y:S02]  /*8070*/  SYNCS.PHASECHK.TRANS64.TRYWAIT P0, [R0+URZ], R3 ;  /* 0x00000003000075a7 */ /* 0x0022a400080011ff */
[----:B--2---:R-:W-:Y:S05]  /*8080*/  @!P0 NANOSLEEP.SYNCS 0x989680 ;  /* 0x009896800000895d */ /* 0x004fea0003900000 */
[----:B------:R-:W2:Y:S02]  /*8090*/  @!P0 SYNCS.PHASECHK.TRANS64 P0, [R0+URZ], R3 ;  /* 0x00000003000085a7 */ /* 0x000ea400080010ff */
[----:B--2---:R-:W-:Y:S05]  /*80a0*/  @!P0 BRA `(.L_x_142) ;  /* 0xfffffffc00f08947 */ /* 0x004fea000383ffff */
[----:B------:R-:W-:Y:S05]  /*80b0*/  BRA `(.L_x_143) ;  /* 0xffffffa800587947 */ /* 0x000fea000383ffff */
.L_x_44:
[----:B----4-:R-:W-:-:S07]  /*80c0*/  MOV R0, UR5 ;  /* 0x0000000500007c02 */ /* 0x010fce0008000f00 */
.L_x_144:
[----:B-1----:R1:W2:Y:S02]  /*80d0*/  SYNCS.PHASECHK.TRANS64.TRYWAIT P0, [R0+URZ], R3 ;  /* 0x00000003000075a7 */ /* 0x0022a400080011ff */
[----:B--2---:R-:W-:Y:S05]  /*80e0*/  @!P0 NANOSLEEP.SYNCS 0x989680 ;  /* 0x009896800000895d */ /* 0x004fea0003900000 */
[----:B------:R-:W2:Y:S02]  /*80f0*/  @!P0 SYNCS.PHASECHK.TRANS64 P0, [R0+URZ], R3 ;  /* 0x00000003000085a7 */ /* 0x000ea400080010ff */
[----:B--2---:R-:W-:Y:S05]  /*8100*/  @!P0 BRA `(.L_x_144) ;  /* 0xfffffffc00f08947 */ /* 0x004fea000383ffff */
[----:B------:R-:W-:Y:S05]  /*8110*/  BRA `(.L_x_145) ;  /* 0xffffffa800647947 */ /* 0x000fea000383ffff */
.L_x_45:
[----:B----4-:R-:W-:-:S07]  /*8120*/  MOV R0, UR5 ;  /* 0x0000000500007c02 */ /* 0x010fce0008000f00 */
.L_x_146:
[----:B-1----:R1:W2:Y:S02]  /*8130*/  SYNCS.PHASECHK.TRANS64.TRYWAIT P0, [R0+URZ], R3 ;  /* 0x00000003000075a7 */ /* 0x0022a400080011ff */
[----:B--2---:R-:W-:Y:S05]  /*8140*/  @!P0 NANOSLEEP.SYNCS 0x989680 ;  /* 0x009896800000895d */ /* 0x004fea0003900000 */
[----:B------:R-:W2:Y:S02]  /*8150*/  @!P0 SYNCS.PHASECHK.TRANS64 P0, [R0+URZ], R3 ;  /* 0x00000003000085a7 */ /* 0x000ea400080010ff */
[----:B--2---:R-:W-:Y:S05]  /*8160*/  @!P0 BRA `(.L_x_146) ;  /* 0xfffffffc00f08947 */ /* 0x004fea000383ffff */
[----:B------:R-:W-:Y:S05]  /*8170*/  BRA `(.L_x_147) ;  /* 0xffffffa800707947 */ /* 0x000fea000383ffff */
.L_x_46:
[----:B----4-:R-:W-:-:S07]  /*8180*/  MOV R0, UR5 ;  /* 0x0000000500007c02 */ /* 0x010fce0008000f00 */
.L_x_148:
[----:B-1----:R1:W2:Y:S02]  /*8190*/  SYNCS.PHASECHK.TRANS64.TRYWAIT P0, [R0+URZ], R3 ;  /* 0x00000003000075a7 */ /* 0x0022a400080011ff */
[----:B--2---:R-:W-:Y:S05]  /*81a0*/  @!P0 NANOSLEEP.SYNCS 0x989680 ;  /* 0x009896800000895d */ /* 0x004fea0003900000 */
[----:B------:R-:W2:Y:S02]  /*81b0*/  @!P0 SYNCS.PHASECHK.TRANS64 P0, [R0+URZ], R3 ;  /* 0x00000003000085a7 */ /* 0x000ea400080010ff */
[----:B--2---:R-:W-:Y:S05]  /*81c0*/  @!P0 BRA `(.L_x_148) ;  /* 0xfffffffc00f08947 */ /* 0x004fea000383ffff */
[----:B------:R-:W-:Y:S05]  /*81d0*/  BRA `(.L_x_149) ;  /* 0xffffffa8007c7947 */ /* 0x000fea000383ffff */
.L_x_47:
[----:B----4-:R-:W-:-:S07]  /*81e0*/  MOV R0, UR5 ;  /* 0x0000000500007c02 */ /* 0x010fce0008000f00 */
.L_x_150:
[----:B-1----:R1:W2:Y:S02]  /*81f0*/  SYNCS.PHASECHK.TRANS64.TRYWAIT P0, [R0+URZ], R3 ;  /* 0x00000003000075a7 */ /* 0x0022a400080011ff */
[----:B--2---:R-:W-:Y:S05]  /*8200*/  @!P0 NANOSLEEP.SYNCS 0x989680 ;  /* 0x009896800000895d */ /* 0x004fea0003900000 */
[----:B------:R-:W2:Y:S02]  /*8210*/  @!P0 SYNCS.PHASECHK.TRANS64 P0, [R0+URZ], R3 ;  /* 0x00000003000085a7 */ /* 0x000ea400080010ff */
[----:B--2---:R-:W-:Y:S05]  /*8220*/  @!P0 BRA `(.L_x_150) ;  /* 0xfffffffc00f08947 */ /* 0x004fea000383ffff */
[----:B------:R-:W-:Y:S05]  /*8230*/  BRA `(.L_x_151) ;  /* 0xffffffa800887947 */ /* 0x000fea000383ffff */
.L_x_48:
[----:B----4-:R-:W-:-:S07]  /*8240*/  MOV R0, UR5 ;  /* 0x0000000500007c02 */ /* 0x010fce0008000f00 */
.L_x_152:
[----:B-1----:R1:W2:Y:S02]  /*8250*/  SYNCS.PHASECHK.TRANS64.TRYWAIT P0, [R0+URZ], R3 ;  /* 0x00000003000075a7 */ /* 0x0022a400080011ff */
[----:B--2---:R-:W-:Y:S05]  /*8260*/  @!P0 NANOSLEEP.SYNCS 0x989680 ;  /* 0x009896800000895d */ /* 0x004fea0003900000 */
[----:B------:R-:W2:Y:S02]  /*8270*/  @!P0 SYNCS.PHASECHK.TRANS64 P0, [R0+URZ], R3 ;  /* 0x00000003000085a7 */ /* 0x000ea400080010ff */
[----:B--2---:R-:W-:Y:S05]  /*8280*/  @!P0 BRA `(.L_x_152) ;  /* 0xfffffffc00f08947 */ /* 0x004fea000383ffff */
[----:B------:R-:W-:Y:S05]  /*8290*/  BRA `(.L_x_153) ;  /* 0xffffffa800947947 */ /* 0x000fea000383ffff */
.L_x_49:
[----:B----4-:R-:W-:-:S07]  /*82a0*/  MOV R0, UR5 ;  /* 0x0000000500007c02 */ /* 0x010fce0008000f00 */
.L_x_154:
[----:B-1----:R1:W2:Y:S02]  /*82b0*/  SYNCS.PHASECHK.TRANS64.TRYWAIT P0, [R0+URZ], R3 ;  /* 0x00000003000075a7 */ /* 0x0022a400080011ff */
[----:B--2---:R-:W-:Y:S05]  /*82c0*/  @!P0 NANOSLEEP.SYNCS 0x989680 ;  /* 0x009896800000895d */ /* 0x004fea0003900000 */
[----:B------:R-:W2:Y:S02]  /*82d0*/  @!P0 SYNCS.PHASECHK.TRANS64 P0, [R0+URZ], R3 ;  /* 0x00000003000085a7 */ /* 0x000ea400080010ff */
[----:B--2---:R-:W-:Y:S05]  /*82e0*/  @!P0 BRA `(.L_x_154) ;  /* 0xfffffffc00f08947 */ /* 0x004fea000383ffff */
[----:B------:R-:W-:Y:S05]  /*82f0*/  BRA `(.L_x_155) ;  /* 0xffffffa800a07947 */ /* 0x000fea000383ffff */
.L_x_50:
[----:B----4-:R-:W-:-:S07]  /*8300*/  MOV R0, UR5 ;  /* 0x0000000500007c02 */ /* 0x010fce0008000f00 */
.L_x_156:
[----:B-1----:R1:W2:Y:S02]  /*8310*/  SYNCS.PHASECHK.TRANS64.TRYWAIT P0, [R0+URZ], R3 ;  /* 0x00000003000075a7 */ /* 0x0022a400080011ff */
[----:B--2---:R-:W-:Y:S05]  /*8320*/  @!P0 NANOSLEEP.SYNCS 0x989680 ;  /* 0x009896800000895d */ /* 0x004fea0003900000 */
[----:B------:R-:W2:Y:S02]  /*8330*/  @!P0 SYNCS.PHASECHK.TRANS64 P0, [R0+URZ], R3 ;  /* 0x00000003000085a7 */ /* 0x000ea400080010ff */
[----:B--2---:R-:W-:Y:S05]  /*8340*/  @!P0 BRA `(.L_x_156) ;  /* 0xfffffffc00f08947 */ /* 0x004fea000383ffff */
[----:B------:R-:W-:Y:S05]  /*8350*/  BRA `(.L_x_157) ;  /* 0xffffffa800ac7947 */ /* 0x000fea000383ffff */
.L_x_51:
[----:B----4-:R-:W-:-:S07]  /*8360*/  MOV R0, UR5 ;  /* 0x0000000500007c02 */ /* 0x010fce0008000f00 */
.L_x_158:
[----:B-1----:R1:W2:Y:S02]  /*8370*/  SYNCS.PHASECHK.TRANS64.TRYWAIT P0, [R0+URZ], R3 ;  /* 0x00000003000075a7 */ /* 0x0022a400080011ff */
[----:B--2---:R-:W-:Y:S05]  /*8380*/  @!P0 NANOSLEEP.SYNCS 0x989680 ;  /* 0x009896800000895d */ /* 0x004fea0003900000 */
[----:B------:R-:W2:Y:S02]  /*8390*/  @!P0 SYNCS.PHASECHK.TRANS64 P0, [R0+URZ], R3 ;  /* 0x00000003000085a7 */ /* 0x000ea400080010ff */
[----:B--2---:R-:W-:Y:S05]  /*83a0*/  @!P0 BRA `(.L_x_158) ;  /* 0xfffffffc00f08947 */ /* 0x004fea000383ffff */
[----:B------:R-:W-:Y:S05]  /*83b0*/  BRA `(.L_x_159) ;  /* 0xffffffa800b87947 */ /* 0x000fea000383ffff */
.L_x_52:
[----:B----4-:R-:W-:-:S07]  /*83c0*/  MOV R0, UR5 ;  /* 0x0000000500007c02 */ /* 0x010fce0008000f00 */
.L_x_160:
[----:B-1----:R1:W2:Y:S02]  /*83d0*/  SYNCS.PHASECHK.TRANS64.TRYWAIT P0, [R0+URZ], R3 ;  /* 0x00000003000075a7 */ /* 0x0022a400080011ff */
[----:B--2---:R-:W-:Y:S05]  /*83e0*/  @!P0 NANOSLEEP.SYNCS 0x989680 ;  /* 0x009896800000895d */ /* 0x004fea0003900000 */
[----:B------:R-:W2:Y:S02]  /*83f0*/  @!P0 SYNCS.PHASECHK.TRANS64 P0, [R0+URZ], R3 ;  /* 0x00000003000085a7 */ /* 0x000ea400080010ff */
[----:B--2---:R-:W-:Y:S05]  /*8400*/  @!P0 BRA `(.L_x_160) ;  /* 0xfffffffc00f08947 */ /* 0x004fea000383ffff */
[----:B------:R-:W-:Y:S05]  /*8410*/  BRA `(.L_x_161) ;  /* 0xffffffa800c47947 */ /* 0x000fea000383ffff */
.L_x_53:
[----:B----4-:R-:W-:-:S07]  /*8420*/  MOV R0, UR5 ;  /* 0x0000000500007c02 */ /* 0x010fce0008000f00 */
.L_x_162:
[----:B-1----:R1:W2:Y:S02]  /*8430*/  SYNCS.PHASECHK.TRANS64.TRYWAIT P0, [R0+URZ], R3 ;  /* 0x00000003000075a7 */ /* 0x0022a400080011ff */
[----:B--2---:R-:W-:Y:S05]  /*8440*/  @!P0 NANOSLEEP.SYNCS 0x989680 ;  /* 0x009896800000895d */ /* 0x004fea0003900000 */
[----:B------:R-:W2:Y:S02]  /*8450*/  @!P0 SYNCS.PHASECHK.TRANS64 P0, [R0+URZ], R3 ;  /* 0x00000003000085a7 */ /* 0x000ea400080010ff */
[----:B--2---:R-:W-:Y:S05]  /*8460*/  @!P0 BRA `(.L_x_162) ;  /* 0xfffffffc00f08947 */ /* 0x004fea000383ffff */
[----:B------:R-:W-:Y:S05]  /*8470*/  BRA `(.L_x_163) ;  /* 0xffffffa800d07947 */ /* 0x000fea000383ffff */
.L_x_54:
[----:B----4-:R-:W-:-:S07]  /*8480*/  MOV R0, UR5 ;  /* 0x0000000500007c02 */ /* 0x010fce0008000f00 */
.L_x_164:
[----:B-1----:R1:W2:Y:S02]  /*8490*/  SYNCS.PHASECHK.TRANS64.TRYWAIT P0, [R0+URZ], R3 ;  /* 0x00000003000075a7 */ /* 0x0022a400080011ff */
[----:B--2---:R-:W-:Y:S05]  /*84a0*/  @!P0 NANOSLEEP.SYNCS 0x989680 ;  /* 0x009896800000895d */ /* 0x004fea0003900000 */
[----:B------:R-:W2:Y:S02]  /*84b0*/  @!P0 SYNCS.PHASECHK.TRANS64 P0, [R0+URZ], R3 ;  /* 0x00000003000085a7 */ /* 0x000ea400080010ff */
[----:B--2---:R-:W-:Y:S05]  /*84c0*/  @!P0 BRA `(.L_x_164) ;  /* 0xfffffffc00f08947 */ /* 0x004fea000383ffff */
[----:B------:R-:W-:Y:S05]  /*84d0*/  BRA `(.L_x_165) ;  /* 0xffffffa800dc7947 */ /* 0x000fea000383ffff */
.L_x_55:
[----:B----4-:R-:W-:-:S07]  /*84e0*/  MOV R0, UR5 ;  /* 0x0000000500007c02 */ /* 0x010fce0008000f00 */
.L_x_166:
[----:B-1----:R1:W2:Y:S02]  /*84f0*/  SYNCS.PHASECHK.TRANS64.TRYWAIT P0, [R0+URZ], R3 ;  /* 0x00000003000075a7 */ /* 0x0022a400080011ff */
[----:B--2---:R-:W-:Y:S05]  /*8500*/  @!P0 NANOSLEEP.SYNCS 0x989680 ;  /* 0x009896800000895d */ /* 0x004fea0003900000 */
[----:B------:R-:W2:Y:S02]  /*8510*/  @!P0 SYNCS.PHASECHK.TRANS64 P0, [R0+URZ], R3 ;  /* 0x00000003000085a7 */ /* 0x000ea400080010ff */
[----:B--2---:R-:W-:Y:S05]  /*8520*/  @!P0 BRA `(.L_x_166) ;  /* 0xfffffffc00f08947 */ /* 0x004fea000383ffff */
[----:B------:R-:W-:Y:S05]  /*8530*/  BRA `(.L_x_167) ;  /* 0xffffffa800e87947 */ /* 0x000fea000383ffff */
.L_x_56:
[----:B----4-:R-:W-:-:S07]  /*8540*/  MOV R0, UR5 ;  /* 0x0000000500007c02 */ /* 0x010fce0008000f00 */
.L_x_168:
[----:B-1----:R1:W2:Y:S02]  /*8550*/  SYNCS.PHASECHK.TRANS64.TRYWAIT P0, [R0+URZ], R3 ;  /* 0x00000003000075a7 */ /* 0x0022a400080011ff */
[----:B--2---:R-:W-:Y:S05]  /*8560*/  @!P0 NANOSLEEP.SYNCS 0x989680 ;  /* 0x009896800000895d */ /* 0x004fea0003900000 */
[----:B------:R-:W2:Y:S02]  /*8570*/  @!P0 SYNCS.PHASECHK.TRANS64 P0, [R0+URZ], R3 ;  /* 0x00000003000085a7 */ /* 0x000ea400080010ff */
[----:B--2---:R-:W-:Y:S05]  /*8580*/  @!P0 BRA `(.L_x_168) ;  /* 0xfffffffc00f08947 */ /* 0x004fea000383ffff */
[----:B------:R-:W-:Y:S05]  /*8590*/  BRA `(.L_x_169) ;  /* 0xffffffa800f47947 */ /* 0x000fea000383ffff */
.L_x_57:
[----:B----4-:R-:W-:-:S07]  /*85a0*/  MOV R0, UR5 ;  /* 0x0000000500007c02 */ /* 0x010fce0008000f00 */
.L_x_170:
[----:B-1----:R1:W2:Y:S02]  /*85b0*/  SYNCS.PHASECHK.TRANS64.TRYWAIT P0, [R0+URZ], R3 ;  /* 0x00000003000075a7 */ /* 0x0022a400080011ff */
[----:B--2---:R-:W-:Y:S05]  /*85c0*/  @!P0 NANOSLEEP.SYNCS 0x989680 ;  /* 0x009896800000895d */ /* 0x004fea0003900000 */
[----:B------:R-:W2:Y:S02]  /*85d0*/  @!P0 SYNCS.PHASECHK.TRANS64 P0, [R0+URZ], R3 ;  /* 0x00000003000085a7 */ /* 0x000ea400080010ff */
[----:B--2---:R-:W-:Y:S05]  /*85e0*/  @!P0 BRA `(.L_x_170) ;  /* 0xfffffffc00f08947 */ /* 0x004fea000383ffff */
[----:B------:R-:W-:Y:S05]  /*85f0*/  BRA `(.L_x_171) ;  /* 0xffffffac00007947 */ /* 0x000fea000383ffff */
.L_x_58:
[----:B----4-:R-:W-:-:S07]  /*8600*/  MOV R0, UR5 ;  /* 0x0000000500007c02 */ /* 0x010fce0008000f00 */
.L_x_172:
[----:B-1----:R1:W2:Y:S02]  /*8610*/  SYNCS.PHASECHK.TRANS64.TRYWAIT P0, [R0+URZ], R3 ;  /* 0x00000003000075a7 */ /* 0x0022a400080011ff */
[----:B--2---:R-:W-:Y:S05]  /*8620*/  @!P0 NANOSLEEP.SYNCS 0x989680 ;  /* 0x009896800000895d */ /* 0x004fea0003900000 */
[----:B------:R-:W2:Y:S02]  /*8630*/  @!P0 SYNCS.PHASECHK.TRANS64 P0, [R0+URZ], R3 ;  /* 0x00000003000085a7 */ /* 0x000ea400080010ff */
[----:B--2---:R-:W-:Y:S05]  /*8640*/  @!P0 BRA `(.L_x_172) ;  /* 0xfffffffc00f08947 */ /* 0x004fea000383ffff */
[----:B------:R-:W-:Y:S05]  /*8650*/  BRA `(.L_x_173) ;  /* 0xffffffac000c7947 */ /* 0x000fea000383ffff */
.L_x_59:
[----:B----4-:R-:W-:-:S07]  /*8660*/  MOV R0, UR5 ;  /* 0x0000000500007c02 */ /* 0x010fce0008000f00 */
.L_x_174:
[----:B-1----:R1:W2:Y:S02]  /*8670*/  SYNCS.PHASECHK.TRANS64.TRYWAIT P0, [R0+URZ], R3 ;  /* 0x00000003000075a7 */ /* 0x0022a400080011ff */
[----:B--2---:R-:W-:Y:S05]  /*8680*/  @!P0 NANOSLEEP.SYNCS 0x989680 ;  /* 0x009896800000895d */ /* 0x004fea0003900000 */
[----:B------:R-:W2:Y:S02]  /*8690*/  @!P0 SYNCS.PHASECHK.TRANS64 P0, [R0+URZ], R3 ;  /* 0x00000003000085a7 */ /* 0x000ea400080010ff */
[----:B--2---:R-:W-:Y:S05]  /*86a0*/  @!P0 BRA `(.L_x_174) ;  /* 0xfffffffc00f08947 */ /* 0x004fea000383ffff */
[----:B------:R-:W-:Y:S05]  /*86b0*/  BRA `(.L_x_175) ;  /* 0xffffffac00187947 */ /* 0x000fea000383ffff */
.L_x_60:
[----:B----4-:R-:W-:-:S07]  /*86c0*/  MOV R0, UR5 ;  /* 0x0000000500007c02 */ /* 0x010fce0008000f00 */
.L_x_176:
[----:B-1----:R1:W2:Y:S02]  /*86d0*/  SYNCS.PHASECHK.TRANS64.TRYWAIT P0, [R0+URZ], R3 ;  /* 0x00000003000075a7 */ /* 0x0022a400080011ff */
[----:B--2---:R-:W-:Y:S05]  /*86e0*/  @!P0 NANOSLEEP.SYNCS 0x989680 ;  /* 0x009896800000895d */ /* 0x004fea0003900000 */
[----:B------:R-:W2:Y:S02]  /*86f0*/  @!P0 SYNCS.PHASECHK.TRANS64 P0, [R0+URZ], R3 ;  /* 0x00000003000085a7 */ /* 0x000ea400080010ff */
[----:B--2---:R-:W-:Y:S05]  /*8700*/  @!P0 BRA `(.L_x_176) ;  /* 0xfffffffc00f08947 */ /* 0x004fea000383ffff */
[----:B------:R-:W-:Y:S05]  /*8710*/  BRA `(.L_x_177) ;  /* 0xffffffac00247947 */ /* 0x000fea000383ffff */
.L_x_61:
[----:B----4-:R-:W-:-:S07]  /*8720*/  MOV R0, UR5 ;  /* 0x0000000500007c02 */ /* 0x010fce0008000f00 */
.L_x_178:
[----:B-1----:R1:W2:Y:S02]  /*8730*/  SYNCS.PHASECHK.TRANS64.TRYWAIT P0, [R0+URZ], R3 ;  /* 0x00000003000075a7 */ /* 0x0022a400080011ff */
[----:B--2---:R-:W-:Y:S05]  /*8740*/  @!P0 NANOSLEEP.SYNCS 0x989680 ;  /* 0x009896800000895d */ /* 0x004fea0003900000 */
[----:B------:R-:W2:Y:S02]  /*8750*/  @!P0 SYNCS.PHASECHK.TRANS64 P0, [R0+URZ], R3 ;  /* 0x00000003000085a7 */ /* 0x000ea400080010ff */
[----:B--2---:R-:W-:Y:S05]  /*8760*/  @!P0 BRA `(.L_x_178) ;  /* 0xfffffffc00f08947 */ /* 0x004fea000383ffff */
[----:B------:R-:W-:Y:S05]  /*8770*/  BRA `(.L_x_179) ;  /* 0xffffffac00307947 */ /* 0x000fea000383ffff */
.L_x_62:
[----:B----4-:R-:W-:-:S07]  /*8780*/  MOV R0, UR5 ;  /* 0x0000000500007c02 */ /* 0x010fce0008000f00 */
.L_x_180:
[----:B-1----:R1:W2:Y:S02]  /*8790*/  SYNCS.PHASECHK.TRANS64.TRYWAIT P0, [R0+URZ], R3 ;  /* 0x00000003000075a7 */ /* 0x0022a400080011ff */
[----:B--2---:R-:W-:Y:S05]  /*87a0*/  @!P0 NANOSLEEP.SYNCS 0x989680 ;  /* 0x009896800000895d */ /* 0x004fea0003900000 */
[----:B------:R-:W2:Y:S02]  /*87b0*/  @!P0 SYNCS.PHASECHK.TRANS64 P0, [R0+URZ], R3 ;  /* 0x00000003000085a7 */ /* 0x000ea400080010ff */
[----:B--2---:R-:W-:Y:S05]  /*87c0*/  @!P0 BRA `(.L_x_180) ;  /* 0xfffffffc00f08947 */ /* 0x004fea000383ffff */
[----:B------:R-:W-:Y:S05]  /*87d0*/  BRA `(.L_x_181) ;  /* 0xffffffac003c7947 */ /* 0x000fea000383ffff */
.L_x_63:
[----:B----4-:R-:W-:-:S07]  /*87e0*/  MOV R0, UR5 ;  /* 0x0000000500007c02 */ /* 0x010fce0008000f00 */
.L_x_182:
[----:B-1----:R1:W2:Y:S02]  /*87f0*/  SYNCS.PHASECHK.TRANS64.TRYWAIT P0, [R0+URZ], R3 ;  /* 0x00000003000075a7 */ /* 0x0022a400080011ff */
[----:B--2---:R-:W-:Y:S05]  /*8800*/  @!P0 NANOSLEEP.SYNCS 0x989680 ;  /* 0x009896800000895d */ /* 0x004fea0003900000 */
[----:B------:R-:W2:Y:S02]  /*8810*/  @!P0 SYNCS.PHASECHK.TRANS64 P0, [R0+URZ], R3 ;  /* 0x00000003000085a7 */ /* 0x000ea400080010ff */
[----:B--2---:R-:W-:Y:S05]  /*8820*/  @!P0 BRA `(.L_x_182) ;  /* 0xfffffffc00f08947 */ /* 0x004fea000383ffff */
[----:B------:R-:W-:Y:S05]  /*8830*/  BRA `(.L_x_183) ;  /* 0xffffffac00487947 */ /* 0x000fea000383ffff */
.L_x_64:
[----:B----4-:R-:W-:-:S07]  /*8840*/  MOV R0, UR5 ;  /* 0x0000000500007c02 */ /* 0x010fce0008000f00 */
.L_x_184:
[----:B-1----:R1:W2:Y:S02]  /*8850*/  SYNCS.PHASECHK.TRANS64.TRYWAIT P0, [R0+URZ], R3 ;  /* 0x00000003000075a7 */ /* 0x0022a400080011ff */
[----:B--2---:R-:W-:Y:S05]  /*8860*/  @!P0 NANOSLEEP.SYNCS 0x989680 ;  /* 0x009896800000895d */ /* 0x004fea0003900000 */
[----:B------:R-:W2:Y:S02]  /*8870*/  @!P0 SYNCS.PHASECHK.TRANS64 P0, [R0+URZ], R3 ;  /* 0x00000003000085a7 */ /* 0x000ea400080010ff */
[----:B--2---:R-:W-:Y:S05]  /*8880*/  @!P0 BRA `(.L_x_184) ;  /* 0xfffffffc00f08947 */ /* 0x004fea000383ffff */
[----:B------:R-:W-:Y:S05]  /*8890*/  BRA `(.L_x_185) ;  /* 0xffffffac00547947 */ /* 0x000fea000383ffff */
.L_x_65:
[----:B----4-:R-:W-:-:S07]  /*88a0*/  MOV R0, UR5 ;  /* 0x0000000500007c02 */ /* 0x010fce0008000f00 */
.L_x_186:
[----:B-1----:R1:W2:Y:S02]  /*88b0*/  SYNCS.PHASECHK.TRANS64.TRYWAIT P0, [R0+URZ], R3 ;  /* 0x00000003000075a7 */ /* 0x0022a400080011ff */
[----:B--2---:R-:W-:Y:S05]  /*88c0*/  @!P0 NANOSLEEP.SYNCS 0x989680 ;  /* 0x009896800000895d */ /* 0x004fea0003900000 */
[----:B------:R-:W2:Y:S02]  /*88d0*/  @!P0 SYNCS.PHASECHK.TRANS64 P0, [R0+URZ], R3 ;  /* 0x00000003000085a7 */ /* 0x000ea400080010ff */
[----:B--2---:R-:W-:Y:S05]  /*88e0*/  @!P0 BRA `(.L_x_186) ;  /* 0xfffffffc00f08947 */ /* 0x004fea000383ffff */
[----:B------:R-:W-:Y:S05]  /*88f0*/  BRA `(.L_x_187) ;  /* 0xffffffac00607947 */ /* 0x000fea000383ffff */
.L_x_66:
[----:B----4-:R-:W-:-:S07]  /*8900*/  MOV R0, UR5 ;  /* 0x0000000500007c02 */ /* 0x010fce0008000f00 */
.L_x_188:
[----:B-1----:R1:W2:Y:S02]  /*8910*/  SYNCS.PHASECHK.TRANS64.TRYWAIT P0, [R0+URZ], R3 ;  /* 0x00000003000075a7 */ /* 0x0022a400080011ff */
[----:B--2---:R-:W-:Y:S05]  /*8920*/  @!P0 NANOSLEEP.SYNCS 0x989680 ;  /* 0x009896800000895d */ /* 0x004fea0003900000 */
[----:B------:R-:W2:Y:S02]  /*8930*/  @!P0 SYNCS.PHASECHK.TRANS64 P0, [R0+URZ], R3 ;  /* 0x00000003000085a7 */ /* 0x000ea400080010ff */
[----:B--2---:R-:W-:Y:S05]  /*8940*/  @!P0 BRA `(.L_x_188) ;  /* 0xfffffffc00f08947 */ /* 0x004fea000383ffff */
[----:B------:R-:W-:Y:S05]  /*8950*/  BRA `(.L_x_189) ;  /* 0xffffffac006c7947 */ /* 0x000fea000383ffff */
.L_x_67:
[----:B----4-:R-:W-:-:S07]  /*8960*/  MOV R0, UR5 ;  /* 0x0000000500007c02 */ /* 0x010fce0008000f00 */
.L_x_190:
[----:B-1----:R1:W2:Y:S02]  /*8970*/  SYNCS.PHASECHK.TRANS64.TRYWAIT P0, [R0+URZ], R3 ;  /* 0x00000003000075a7 */ /* 0x0022a400080011ff */
[----:B--2---:R-:W-:Y:S05]  /*8980*/  @!P0 NANOSLEEP.SYNCS 0x989680 ;  /* 0x009896800000895d */ /* 0x004fea0003900000 */
[----:B------:R-:W2:Y:S02]  /*8990*/  @!P0 SYNCS.PHASECHK.TRANS64 P0, [R0+URZ], R3 ;  /* 0x00000003000085a7 */ /* 0x000ea400080010ff */
[----:B--2---:R-:W-:Y:S05]  /*89a0*/  @!P0 BRA `(.L_x_190) ;  /* 0xfffffffc00f08947 */ /* 0x004fea000383ffff */
[----:B------:R-:W-:Y:S05]  /*89b0*/  BRA `(.L_x_191) ;  /* 0xffffffac00787947 */ /* 0x000fea000383ffff */
.L_x_68:
[----:B----4-:R-:W-:-:S07]  /*89c0*/  MOV R0, UR5 ;  /* 0x0000000500007c02 */ /* 0x010fce0008000f00 */
.L_x_192:
[----:B-1----:R1:W2:Y:S02]  /*89d0*/  SYNCS.PHASECHK.TRANS64.TRYWAIT P0, [R0+URZ], R3 ;  /* 0x00000003000075a7 */ /* 0x0022a400080011ff */
[----:B--2---:R-:W-:Y:S05]  /*89e0*/  @!P0 NANOSLEEP.SYNCS 0x989680 ;  /* 0x009896800000895d */ /* 0x004fea0003900000 */
[----:B------:R-:W2:Y:S02]  /*89f0*/  @!P0 SYNCS.PHASECHK.TRANS64 P0, [R0+URZ], R3 ;  /* 0x00000003000085a7 */ /* 0x000ea400080010ff */
[----:B--2---:R-:W-:Y:S05]  /*8a00*/  @!P0 BRA `(.L_x_192) ;  /* 0xfffffffc00f08947 */ /* 0x004fea000383ffff */
[----:B------:R-:W-:Y:S05]  /*8a10*/  BRA `(.L_x_193) ;  /* 0xffffffac00847947 */ /* 0x000fea000383ffff */
.L_x_69:
[----:B----4-:R-:W-:-:S07]  /*8a20*/  MOV R0, UR5 ;  /* 0x0000000500007c02 */ /* 0x010fce0008000f00 */
.L_x_194:
[----:B-1----:R1:W2:Y:S02]  /*8a30*/  SYNCS.PHASECHK.TRANS64.TRYWAIT P0, [R0+URZ], R3 ;  /* 0x00000003000075a7 */ /* 0x0022a400080011ff */
[----:B--2---:R-:W-:Y:S05]  /*8a40*/  @!P0 NANOSLEEP.SYNCS 0x989680 ;  /* 0x009896800000895d */ /* 0x004fea0003900000 */
[----:B------:R-:W2:Y:S02]  /*8a50*/  @!P0 SYNCS.PHASECHK.TRANS64 P0, [R0+URZ], R3 ;  /* 0x00000003000085a7 */ /* 0x000ea400080010ff */
[----:B--2---:R-:W-:Y:S05]  /*8a60*/  @!P0 BRA `(.L_x_194) ;  /* 0xfffffffc00f08947 */ /* 0x004fea000383ffff */
[----:B------:R-:W-:Y:S05]  /*8a70*/  BRA `(.L_x_195) ;  /* 0xffffffac00907947 */ /* 0x000fea000383ffff */
.L_x_72:
[----:B-1----:R1:W2:Y:S02]  /*8a80*/  SYNCS.PHASECHK.TRANS64.TRYWAIT P0, [R0+URZ+0x2a0], R5 ;  /* 0x0002a005000075a7 */ /* 0x0022a400080011ff */
[----:B--2---:R-:W-:Y:S05]  /*8a90*/  @!P0 NANOSLEEP.SYNCS 0x989680 ;  /* 0x009896800000895d */ /* 0x004fea0003900000 */
[----:B------:R-:W2:Y:S02]  /*8aa0*/  @!P0 SYNCS.PHASECHK.TRANS64 P0, [R0+URZ+0x2a0], R5 ;  /* 0x0002a005000085a7 */ /* 0x000ea400080010ff */
[----:B--2---:R-:W-:Y:S05]  /*8ab0*/  @!P0 BRA `(.L_x_72) ;  /* 0xfffffffc00f08947 */ /* 0x004fea000383ffff */
[----:B------:R-:W-:Y:S05]  /*8ac0*/  BRA `(.L_x_196) ;  /* 0xffffffac00ec7947 */ /* 0x000fea000383ffff */
.L_x_73:
[----:B------:R-:W-:-:S07]  /*8ad0*/  MOV R0, UR5 ;  /* 0x0000000500007c02 */ /* 0x000fce0008000f00 */
.L_x_197:
[----:B-1----:R1:W2:Y:S02]  /*8ae0*/  SYNCS.PHASECHK.TRANS64.TRYWAIT P0, [R0+URZ+0x250], R5 ;  /* 0x00025005000075a7 */ /* 0x0022a400080011ff */
[----:B--2---:R-:W-:Y:S05]  /*8af0*/  @!P0 NANOSLEEP.SYNCS 0x989680 ;  /* 0x009896800000895d */ /* 0x004fea0003900000 */
[----:B------:R-:W2:Y:S02]  /*8b00*/  @!P0 SYNCS.PHASECHK.TRANS64 P0, [R0+URZ+0x250], R5 ;  /* 0x00025005000085a7 */ /* 0x000ea400080010ff */
[----:B--2---:R-:W-:Y:S05]  /*8b10*/  @!P0 BRA `(.L_x_197) ;  /* 0xfffffffc00f08947 */ /* 0x004fea000383ffff */
[----:B------:R-:W-:Y:S05]  /*8b20*/  BRA `(.L_x_198) ;  /* 0xffffffac00fc7947 */ /* 0x000fea000383ffff */
.L_x_74:
[----:B-1----:R1:W2:Y:S02]  /*8b30*/  SYNCS.PHASECHK.TRANS64.TRYWAIT P1, [R0+URZ+0x240], R5 ;  /* 0x00024005000075a7 */ /* 0x0022a400080211ff */
[----:B--2---:R-:W-:Y:S05]  /*8b40*/  @!P1 NANOSLEEP.SYNCS 0x989680 ;  /* 0x009896800000995d */ /* 0x004fea0003900000 */
[----:B------:R-:W2:Y:S02]  /*8b50*/  @!P1 SYNCS.PHASECHK.TRANS64 P1, [R0+URZ+0x240], R5 ;  /* 0x00024005000095a7 */ /* 0x000ea400080210ff */
[----:B--2---:R-:W-:Y:S05]  /*8b60*/  @!P1 BRA `(.L_x_74) ;  /* 0xfffffffc00f09947 */ /* 0x004fea000383ffff */
[----:B------:R-:W-:Y:S05]  /*8b70*/  BRA `(.L_x_199) ;  /* 0xffffffb0002c7947 */ /* 0x000fea000383ffff */
.L_x_77:
[----:B------:R-:W-:-:S07]  /*8b80*/  MOV R0, UR5 ;  /* 0x0000000500007c02 */ /* 0x000fce0008000f00 */
.L_x_200:
[----:B-1----:R1:W2:Y:S02]  /*8b90*/  SYNCS.PHASECHK.TRANS64.TRYWAIT P0, [R0+URZ+0x250], R3 ;  /* 0x00025003000075a7 */ /* 0x0022a400080011ff */
[----:B--2---:R-:W-:Y:S05]  /*8ba0*/  @!P0 NANOSLEEP.SYNCS 0x989680 ;  /* 0x009896800000895d */ /* 0x004fea0003900000 */
[----:B------:R-:W2:Y:S02]  /*8bb0*/  @!P0 SYNCS.PHASECHK.TRANS64 P0, [R0+URZ+0x250], R3 ;  /* 0x00025003000085a7 */ /* 0x000ea400080010ff */
[----:B--2---:R-:W-:Y:S05]  /*8bc0*/  @!P0 BRA `(.L_x_200) ;  /* 0xfffffffc00f08947 */ /* 0x004fea000383ffff */
[----:B------:R-:W-:Y:S05]  /*8bd0*/  BRA `(.L_x_76) ;  /* 0xffffffb000807947 */ /* 0x000fea000383ffff */
.L_x_84:
[----:B-1----:R1:W2:Y:S02]  /*8be0*/  SYNCS.PHASECHK.TRANS64.TRYWAIT P1, [R0+URZ+0x240], R5 ;  /* 0x00024005000075a7 */ /* 0x0022a400080211ff */
[----:B--2---:R-:W-:Y:S05]  /*8bf0*/  @!P1 NANOSLEEP.SYNCS 0x989680 ;  /* 0x009896800000995d */ /* 0x004fea0003900000 */
[----:B------:R-:W2:Y:S02]  /*8c00*/  @!P1 SYNCS.PHASECHK.TRANS64 P1, [R0+URZ+0x240], R5 ;  /* 0x00024005000095a7 */ /* 0x000ea400080210ff */
[----:B--2---:R-:W-:Y:S05]  /*8c10*/  @!P1 BRA `(.L_x_84) ;  /* 0xfffffffc00f09947 */ /* 0x004fea000383ffff */
[----:B------:R-:W-:Y:S05]  /*8c20*/  BRA `(.L_x_201) ;  /* 0xffffffb400d47947 */ /* 0x000fea000383ffff */
.L_x_85:
[----:B------:R-:W-:-:S07]  /*8c30*/  MOV R3, UR9 ;  /* 0x0000000900037c02 */ /* 0x000fce0008000f00 */
.L_x_202:
[----:B-1----:R1:W2:Y:S02]  /*8c40*/  SYNCS.PHASECHK.TRANS64.TRYWAIT P0, [R3+URZ+0x280], R0 ;  /* 0x00028000030075a7 */ /* 0x0022a400080011ff */
[----:B--2---:R-:W-:Y:S05]  /*8c50*/  @!P0 NANOSLEEP.SYNCS 0x989680 ;  /* 0x009896800000895d */ /* 0x004fea0003900000 */
[----:B------:R-:W2:Y:S02]  /*8c60*/  @!P0 SYNCS.PHASECHK.TRANS64 P0, [R3+URZ+0x280], R0 ;  /* 0x00028000030085a7 */ /* 0x000ea400080010ff */
[----:B--2---:R-:W-:Y:S05]  /*8c70*/  @!P0 BRA `(.L_x_202) ;  /* 0xfffffffc00f08947 */ /* 0x004fea000383ffff */
[----:B------:R-:W-:Y:S05]  /*8c80*/  BRA `(.L_x_203) ;  /* 0xffffffb800087947 */ /* 0x000fea000383ffff */
.L_x_88:
[----:B------:R-:W-:Y:S07]  /*8c90*/  MOV R0, UR7 ;  /* 0x0000000700007c02 */ /* 0x000fee0008000f00 */
.L_x_204:
[----:B-1----:R1:W2:Y:S02]  /*8ca0*/  SYNCS.PHASECHK.TRANS64.TRYWAIT P0, [R0+URZ], R3 ;  /* 0x00000003000075a7 */ /* 0x0022a400080011ff */
[----:B--2---:R-:W-:Y:S05]  /*8cb0*/  @!P0 NANOSLEEP.SYNCS 0x989680 ;  /* 0x009896800000895d */ /* 0x004fea0003900000 */
[----:B------:R-:W2:Y:S02]  /*8cc0*/  @!P0 SYNCS.PHASECHK.TRANS64 P0, [R0+URZ], R3 ;  /* 0x00000003000085a7 */ /* 0x000ea400080010ff */
[----:B--2---:R-:W-:Y:S05]  /*8cd0*/  @!P0 BRA `(.L_x_204) ;  /* 0xfffffffc00f08947 */ /* 0x004fea000383ffff */
[----:B------:R-:W-:Y:S05]  /*8ce0*/  BRA `(.L_x_87) ;  /* 0xffffffb800287947 */ /* 0x000fea000383ffff */
.L_x_91:
[----:B------:R-:W-:-:S07]  /*8cf0*/  MOV R0, UR5 ;  /* 0x0000000500007c02 */ /* 0x000fce0008000f00 */
.L_x_205:
[----:B--2---:R2:W3:Y:S02]  /*8d00*/  SYNCS.PHASECHK.TRANS64.TRYWAIT P0, [R0+URZ], R3 ;  /* 0x00000003000075a7 */ /* 0x0044e400080011ff */
[----:B---3--:R-:W-:Y:S05]  /*8d10*/  @!P0 NANOSLEEP.SYNCS 0x989680 ;  /* 0x009896800000895d */ /* 0x008fea0003900000 */
[----:B------:R-:W3:Y:S02]  /*8d20*/  @!P0 SYNCS.PHASECHK.TRANS64 P0, [R0+URZ], R3 ;  /* 0x00000003000085a7 */ /* 0x000ee400080010ff */
[----:B---3--:R-:W-:Y:S05]  /*8d30*/  @!P0 BRA `(.L_x_205) ;  /* 0xfffffffc00f08947 */ /* 0x008fea000383ffff */
[----:B------:R-:W-:Y:S05]  /*8d40*/  BRA `(.L_x_206) ;  /* 0xffffffb800cc7947 */ /* 0x000fea000383ffff */
.L_x_92:
[----:B------:R-:W-:-:S07]  /*8d50*/  MOV R0, UR5 ;  /* 0x0000000500007c02 */ /* 0x000fce0008000f00 */
.L_x_207:
[----:B--2---:R2:W3:Y:S02]  /*8d60*/  SYNCS.PHASECHK.TRANS64.TRYWAIT P0, [R0+URZ], R3 ;  /* 0x00000003000075a7 */ /* 0x0044e400080011ff */
[----:B---3--:R-:W-:Y:S05]  /*8d70*/  @!P0 NANOSLEEP.SYNCS 0x989680 ;  /* 0x009896800000895d */ /* 0x008fea0003900000 */
[----:B------:R-:W3:Y:S02]  /*8d80*/  @!P0 SYNCS.PHASECHK.TRANS64 P0, [R0+URZ], R3 ;  /* 0x00000003000085a7 */ /* 0x000ee400080010ff */
[----:B---3--:R-:W-:Y:S05]  /*8d90*/  @!P0 BRA `(.L_x_207) ;  /* 0xfffffffc00f08947 */ /* 0x008fea000383ffff */
[----:B------:R-:W-:Y:S05]  /*8da0*/  BRA `(.L_x_208) ;  /* 0xffffffb800d87947 */ /* 0x000fea000383ffff */
.L_x_93:
[----:B------:R-:W-:-:S07]  /*8db0*/  MOV R0, UR5 ;  /* 0x0000000500007c02 */ /* 0x000fce0008000f00 */
.L_x_209:
[----:B--2---:R2:W3:Y:S02]  /*8dc0*/  SYNCS.PHASECHK.TRANS64.TRYWAIT P0, [R0+URZ], R3 ;  /* 0x00000003000075a7 */ /* 0x0044e400080011ff */
[----:B---3--:R-:W-:Y:S05]  /*8dd0*/  @!P0 NANOSLEEP.SYNCS 0x989680 ;  /* 0x009896800000895d */ /* 0x008fea0003900000 */
[----:B------:R-:W3:Y:S02]  /*8de0*/  @!P0 SYNCS.PHASECHK.TRANS64 P0, [R0+URZ], R3 ;  /* 0x00000003000085a7 */ /* 0x000ee400080010ff */
[----:B---3--:R-:W-:Y:S05]  /*8df0*/  @!P0 BRA `(.L_x_209) ;  /* 0xfffffffc00f08947 */ /* 0x008fea000383ffff */
[----:B------:R-:W-:Y:S05]  /*8e00*/  BRA `(.L_x_210) ;  /* 0xffffffb800e47947 */ /* 0x000fea000383ffff */
.L_x_94:
[----:B------:R-:W-:-:S07]  /*8e10*/  MOV R0, UR7 ;  /* 0x0000000700007c02 */ /* 0x000fce0008000f00 */
.L_x_211:
[----:B--2---:R2:W3:Y:S02]  /*8e20*/  SYNCS.PHASECHK.TRANS64.TRYWAIT P0, [R0+URZ], R3 ;  /* 0x00000003000075a7 */ /* 0x0044e400080011ff */
[----:B---3--:R-:W-:Y:S05]  /*8e30*/  @!P0 NANOSLEEP.SYNCS 0x989680 ;  /* 0x009896800000895d */ /* 0x008fea0003900000 */
[----:B------:R-:W3:Y:S02]  /*8e40*/  @!P0 SYNCS.PHASECHK.TRANS64 P0, [R0+URZ], R3 ;  /* 0x00000003000085a7 */ /* 0x000ee400080010ff */
[----:B---3--:R-:W-:Y:S05]  /*8e50*/  @!P0 BRA `(.L_x_211) ;  /* 0xfffffffc00f08947 */ /* 0x008fea000383ffff */
[----:B------:R-:W-:Y:S05]  /*8e60*/  BRA `(.L_x_212) ;  /* 0xffffffb800f07947 */ /* 0x000fea000383ffff */
.L_x_99:
[----:B---3--:R3:W1:Y:S02]  /*8e70*/  SYNCS.PHASECHK.TRANS64.TRYWAIT P0, [R0+URZ+0x240], R3 ;  /* 0x00024003000075a7 */ /* 0x00866400080011ff */
[----:B-1----:R-:W-:Y:S05]  /*8e80*/  @!P0 NANOSLEEP.SYNCS 0x989680 ;  /* 0x009896800000895d */ /* 0x002fea0003900000 */
[----:B------:R-:W1:Y:S02]  /*8e90*/  @!P0 SYNCS.PHASECHK.TRANS64 P0, [R0+URZ+0x240], R3 ;  /* 0x00024003000085a7 */ /* 0x000e6400080010ff */
[----:B-1----:R-:W-:Y:S05]  /*8ea0*/  @!P0 BRA `(.L_x_99) ;  /* 0xfffffffc00f08947 */ /* 0x002fea000383ffff */
[----:B------:R-:W-:Y:S05]  /*8eb0*/  BRA `(.L_x_213) ;  /* 0xffffffbc00ec7947 */ /* 0x000fea000383ffff */
.L_x_102:
[----:B------:R-:W-:Y:S07]  /*8ec0*/  MOV R0, UR6 ;  /* 0x0000000600007c02 */ /* 0x000fee0008000f00 */
.L_x_214:
[----:B-1----:R1:W3:Y:S02]  /*8ed0*/  SYNCS.PHASECHK.TRANS64.TRYWAIT P0, [R0+URZ+0x238], R3 ;  /* 0x00023803000075a7 */ /* 0x0022e400080011ff */
[----:B---3--:R-:W-:Y:S05]  /*8ee0*/  @!P0 NANOSLEEP.SYNCS 0x989680 ;  /* 0x009896800000895d */ /* 0x008fea0003900000 */
[----:B------:R-:W3:Y:S02]  /*8ef0*/  @!P0 SYNCS.PHASECHK.TRANS64 P0, [R0+URZ+0x238], R3 ;  /* 0x00023803000085a7 */ /* 0x000ee400080010ff */
[----:B---3--:R-:W-:Y:S05]  /*8f00*/  @!P0 BRA `(.L_x_214) ;  /* 0xfffffffc00f08947 */ /* 0x008fea000383ffff */
[----:B------:R-:W-:Y:S05]  /*8f10*/  BRA `(.L_x_101) ;  /* 0xffffffc000d87947 */ /* 0x000fea000383ffff */
.L_x_105:
[----:B------:R-:W-:Y:S07]  /*8f20*/  MOV R3, UR6 ;  /* 0x0000000600037c02 */ /* 0x000fee0008000f00 */
.L_x_215:
[----:B-1----:R1:W2:Y:S02]  /*8f30*/  SYNCS.PHASECHK.TRANS64.TRYWAIT P2, [R3+URZ+0x228], R26 ;  /* 0x0002281a030075a7 */ /* 0x0022a400080411ff */
[----:B--2---:R-:W-:Y:S05]  /*8f40*/  @!P2 NANOSLEEP.SYNCS 0x989680 ;  /* 0x009896800000a95d */ /* 0x004fea0003900000 */
[----:B------:R-:W2:Y:S02]  /*8f50*/  @!P2 SYNCS.PHASECHK.TRANS64 P2, [R3+URZ+0x228], R26 ;  /* 0x0002281a0300a5a7 */ /* 0x000ea400080410ff */
[----:B--2---:R-:W-:Y:S05]  /*8f60*/  @!P2 BRA `(.L_x_215) ;  /* 0xfffffffc00f0a947 */ /* 0x004fea000383ffff */
[----:B------:R-:W-:Y:S05]  /*8f70*/  BRA `(.L_x_216) ;  /* 0xffffffc4006c7947 */ /* 0x000fea000383ffff */
.L_x_108:
[----:B--2---:R2:W4:Y:S02]  /*8f80*/  SYNCS.PHASECHK.TRANS64.TRYWAIT P0, [R0+URZ+0x240], R3 ;  /* 0x00024003000075a7 */ /* 0x00452400080011ff */
[----:B----4-:R-:W-:Y:S05]  /*8f90*/  @!P0 NANOSLEEP.SYNCS 0x989680 ;  /* 0x009896800000895d */ /* 0x010fea0003900000 */
[----:B------:R-:W4:Y:S02]  /*8fa0*/  @!P0 SYNCS.PHASECHK.TRANS64 P0, [R0+URZ+0x240], R3 ;  /* 0x00024003000085a7 */ /* 0x000f2400080010ff */
[----:B----4-:R-:W-:Y:S05]  /*8fb0*/  @!P0 BRA `(.L_x_108) ;  /* 0xfffffffc00f08947 */ /* 0x010fea000383ffff */
[----:B------:R-:W-:Y:S05]  /*8fc0*/  BRA `(.L_x_217) ;  /* 0xffffffc800bc7947 */ /* 0x000fea000383ffff */
.L_x_119:
[----:B-1----:R-:W-:Y:S04]  /*8fd0*/  MOV R0, UR43 ;  /* 0x0000002b00007c02 */ /* 0x002fe80008000f00 */
[----:B------:R1:W2:Y:S03]  /*8fe0*/  SYNCS.PHASECHK.TRANS64.TRYWAIT P1, [R0+URZ+0x220], R3 ;  /* 0x00022003000075a7 */ /* 0x0002a600080211ff */
[----:B--2---:R-:W-:Y:S05]  /*8ff0*/  @!P1 NANOSLEEP.SYNCS 0x989680 ;  /* 0x009896800000995d */ /* 0x004fea0003900000 */
[----:B------:R-:W2:Y:S02]  /*9000*/  @!P1 SYNCS.PHASECHK.TRANS64 P1, [R0+URZ+0x220], R3 ;  /* 0x00022003000095a7 */ /* 0x000ea400080210ff */
[----:B--2---:R-:W-:Y:S05]  /*9010*/  @!P1 BRA `(.L_x_119) ;  /* 0xfffffffc00ec9947 */ /* 0x004fea000383ffff */
[----:B------:R-:W-:Y:S05]  /*9020*/  BRA `(.L_x_118) ;  /* 0xffffffd400b87947 */ /* 0x000fea000383ffff */
.L_x_121:
[----:B------:R1:W1:Y:S02]  /*9030*/  SYNCS.PHASECHK.TRANS64.TRYWAIT P1, [R156+URZ+0x260], R5 ;  /* 0x000260059c0075a7 */ /* 0x00026400080211ff */
[----:B-1----:R-:W-:Y:S05]  /*9040*/  @!P1 NANOSLEEP.SYNCS 0x989680 ;  /* 0x009896800000995d */ /* 0x002fea0003900000 */
[----:B------:R-:W1:Y:S02]  /*9050*/  @!P1 SYNCS.PHASECHK.TRANS64 P1, [R156+URZ+0x260], R5 ;  /* 0x000260059c0095a7 */ /* 0x000e6400080210ff */
[----:B-1----:R-:W-:Y:S05]  /*9060*/  @!P1 BRA `(.L_x_121) ;  /* 0xfffffffc00f09947 */ /* 0x002fea000383ffff */
[----:B------:R-:W-:Y:S05]  /*9070*/  BRA `(.L_x_120) ;  /* 0xffffffd400fc7947 */ /* 0x000fea000383ffff */
        .weak           $__internal_0_$__cuda_sm10x_tcgen05_guardrail_trap_col_being_dealloced_not_returned_by_alloc
        .type           $__internal_0_$__cuda_sm10x_tcgen05_guardrail_trap_col_being_dealloced_not_returned_by_alloc,@function
        .size           $__internal_0_$__cuda_sm10x_tcgen05_guardrail_trap_col_being_dealloced_not_returned_by_alloc,($__internal_1_$__cuda_sm10x_tcgen05_guardrail_trap_phase_invalid_during_alloc - $__internal_0_$__cuda_sm10x_tcgen05_guardrail_trap_col_being_dealloced_not_returned_by_alloc)
$__internal_0_$__cuda_sm10x_tcgen05_guardrail_trap_col_being_dealloced_not_returned_by_alloc:
[----:B------:R-:W-:Y:S05]  /*9080*/  BPT.TRAP 0x1 ;  /* 0x000000040000795c */ /* 0x000fea0000300000 */
[----:B------:R-:W-:-:S04]  /*9090*/  HFMA2 R3, -RZ, RZ, 0, 0 ;  /* 0x00000000ff037431 */ /* 0x000fc800000001ff */
[----:B------:R-:W-:Y:S05]  /*90a0*/  RET.REL.NODEC R2 `(_ZN7cutlass13device_kernelINS_4gemm6kernel13GemmUniversalIN4cute5tupleIJiiiiEEENS1_10collective13CollectiveMmaINS1_35MainloopSm100TmaUmmaWarpSpecializedILi34ELi2ELi4ENS5_IJNS4_1CILi1EEESB_SB_EEEEENS5_IJNSA_ILi128EEENSA_ILi64EEENSA_ILi32EEEEEENS_12float_e5m2_tENS5_IJSB_llEEENS_12float_e4m3_tENS5_IJlSB_lEEENS4_8TiledMMAINS4_8MMA_AtomIJNS4_10MMA_TraitsINS4_19SM100_MMA_F8F6F4_SSEJSI_SK_fSE_SF_NS4_17integral_constantINS4_4UMMA5MajorELSS_1EEENSQ_ISS_LSS_0EEENSQ_INSR_7ScaleInELSV_0EEESW_EEEEEENS4_6LayoutISC_NS5_IJNSA_ILi0EEES10_S10_EEEEENS5_IJNS4_10UnderscoreES13_S13_EEEEENS4_13SM90_TMA_LOADENS4_14ComposedLayoutINS4_7SwizzleILi3ELi4ELi3EEENS4_18smem_ptr_flag_bitsILi8EEENSZ_INS5_IJSE_NSA_ILi8EEEEEENS5_IJSB_SE_EEEEEEEvNS4_8identityES16_NS17_INS18_ILi1ELi4ELi3EEES1B_NSZ_INS5_IJS1C_SG_EEENS5_IJSG_SB_EEEEEEEvS1H_EENS_8epilogue10collective18CollectiveEpilogueINS1O_23Sm100TmaWarpSpecializedILi1ELi1ELi64ELb0ELb0EEEJSH_NS5_IJNSZ_ISE_SB_EENSZ_ISF_SB_EEEEESI_SL_SI_SL_NS1O_6fusion15FusionCallbacksIS1S_NS1W_17LinearCombinationISI_fSI_fLNS_15FloatRoundStyleE2EEESH_S1V_JEEENS4_5SM1004TMEM4LOAD26SM100_TMEM_LOAD_32dp32b64xES16_NS17_INS18_ILi2ELi4ELi3EEES1B_NSZ_INS5_IJS1C_SF_EEENS5_IJSF_SB_EEEEEEENS4_39AutoVectorizingCopyWithAssumedAlignmentILi128EEENS4_14SM90_TMA_STOREES2A_S2C_S2C_EEEvvEEEEvNT_6ParamsE) ;  /* 0xffffff6c02d47950 */ /* 0x000fea0003c3ffff */
        .weak           $__internal_1_$__cuda_sm10x_tcgen05_guardrail_trap_phase_invalid_during_alloc
        .type           $__internal_1_$__cuda_sm10x_tcgen05_guardrail_trap_phase_invalid_during_alloc,@function
        .size           $__internal_1_$__cuda_sm10x_tcgen05_guardrail_trap_phase_invalid_during_alloc,($__internal_2_$__cuda_sm10x_tcgen05_guardrail_trap_unallocated_columns_being_dealloced - $__internal_1_$__cuda_sm10x_tcgen05_guardrail_trap_phase_invalid_during_alloc)
$__internal_1_$__cuda_sm10x_tcgen05_guardrail_trap_phase_invalid_during_alloc:
[----:B------:R-:W-:Y:S05]  /*90b0*/  BPT.TRAP 0x1 ;  /* 0x000000040000795c */ /* 0x000fea0000300000 */
[----:B------:R-:W-:-:S04]  /*90c0*/  MOV R3, 0x0 ;  /* 0x0000000000037802 */ /* 0x000fc80000000f00 */
[----:B------:R-:W-:Y:S05]  /*90d0*/  RET.REL.NODEC R2 `(_ZN7cutlass13device_kernelINS_4gemm6kernel13GemmUniversalIN4cute5tupleIJiiiiEEENS1_10collective13CollectiveMmaINS1_35MainloopSm100TmaUmmaWarpSpecializedILi34ELi2ELi4ENS5_IJNS4_1CILi1EEESB_SB_EEEEENS5_IJNSA_ILi128EEENSA_ILi64EEENSA_ILi32EEEEEENS_12float_e5m2_tENS5_IJSB_llEEENS_12float_e4m3_tENS5_IJlSB_lEEENS4_8TiledMMAINS4_8MMA_AtomIJNS4_10MMA_TraitsINS4_19SM100_MMA_F8F6F4_SSEJSI_SK_fSE_SF_NS4_17integral_constantINS4_4UMMA5MajorELSS_1EEENSQ_ISS_LSS_0EEENSQ_INSR_7ScaleInELSV_0EEESW_EEEEEENS4_6LayoutISC_NS5_IJNSA_ILi0EEES10_S10_EEEEENS5_IJNS4_10UnderscoreES13_S13_EEEEENS4_13SM90_TMA_LOADENS4_14ComposedLayoutINS4_7SwizzleILi3ELi4ELi3EEENS4_18smem_ptr_flag_bitsILi8EEENSZ_INS5_IJSE_NSA_ILi8EEEEEENS5_IJSB_SE_EEEEEEEvNS4_8identityES16_NS17_INS18_ILi1ELi4ELi3EEES1B_NSZ_INS5_IJS1C_SG_EEENS5_IJSG_SB_EEEEEEEvS1H_EENS_8epilogue10collective18CollectiveEpilogueINS1O_23Sm100TmaWarpSpecializedILi1ELi1ELi64ELb0ELb0EEEJSH_NS5_IJNSZ_ISE_SB_EENSZ_ISF_SB_EEEEESI_SL_SI_SL_NS1O_6fusion15FusionCallbacksIS1S_NS1W_17LinearCombinationISI_fSI_fLNS_15FloatRoundStyleE2EEESH_S1V_JEEENS4_5SM1004TMEM4LOAD26SM100_TMEM_LOAD_32dp32b64xES16_NS17_INS18_ILi2ELi4ELi3EEES1B_NSZ_INS5_IJS1C_SF_EEENS5_IJSF_SB_EEEEEEENS4_39AutoVectorizingCopyWithAssumedAlignmentILi128EEENS4_14SM90_TMA_STOREES2A_S2C_S2C_EEEvvEEEEvNT_6ParamsE) ;  /* 0xffffff6c02c87950 */ /* 0x000fea0003c3ffff */
        .weak           $__internal_2_$__cuda_sm10x_tcgen05_guardrail_trap_unallocated_columns_being_dealloced
        .type           $__internal_2_$__cuda_sm10x_tcgen05_guardrail_trap_unallocated_columns_being_dealloced,@function
        .size           $__internal_2_$__cuda_sm10x_tcgen05_guardrail_trap_unallocated_columns_being_dealloced,(.L_x_219 - $__internal_2_$__cuda_sm10x_tcgen05_guardrail_trap_unallocated_columns_being_dealloced)
$__internal_2_$__cuda_sm10x_tcgen05_guardrail_trap_unallocated_columns_being_dealloced:
[----:B------:R-:W-:Y:S05]  /*90e0*/  BPT.TRAP 0x1 ;  /* 0x000000040000795c */ /* 0x000fea0000300000 */
[----:B------:R-:W-:-:S04]  /*90f0*/  HFMA2 R3, -RZ, RZ, 0, 0 ;  /* 0x00000000ff037431 */ /* 0x000fc800000001ff */
[----:B------:R-:W-:Y:S05]  /*9100*/  RET.REL.NODEC R2 `(_ZN7cutlass13device_kernelINS_4gemm6kernel13GemmUniversalIN4cute5tupleIJiiiiEEENS1_10collective13CollectiveMmaINS1_35MainloopSm100TmaUmmaWarpSpecializedILi34ELi2ELi4ENS5_IJNS4_1CILi1EEESB_SB_EEEEENS5_IJNSA_ILi128EEENSA_ILi64EEENSA_ILi32EEEEEENS_12float_e5m2_tENS5_IJSB_llEEENS_12float_e4m3_tENS5_IJlSB_lEEENS4_8TiledMMAINS4_8MMA_AtomIJNS4_10MMA_TraitsINS4_19SM100_MMA_F8F6F4_SSEJSI_SK_fSE_SF_NS4_17integral_constantINS4_4UMMA5MajorELSS_1EEENSQ_ISS_LSS_0EEENSQ_INSR_7ScaleInELSV_0EEESW_EEEEEENS4_6LayoutISC_NS5_IJNSA_ILi0EEES10_S10_EEEEENS5_IJNS4_10UnderscoreES13_S13_EEEEENS4_13SM90_TMA_LOADENS4_14ComposedLayoutINS4_7SwizzleILi3ELi4ELi3EEENS4_18smem_ptr_flag_bitsILi8EEENSZ_INS5_IJSE_NSA_ILi8EEEEEENS5_IJSB_SE_EEEEEEEvNS4_8identityES16_NS17_INS18_ILi1ELi4ELi3EEES1B_NSZ_INS5_IJS1C_SG_EEENS5_IJSG_SB_EEEEEEEvS1H_EENS_8epilogue10collective18CollectiveEpilogueINS1O_23Sm100TmaWarpSpecializedILi1ELi1ELi64ELb0ELb0EEEJSH_NS5_IJNSZ_ISE_SB_EENSZ_ISF_SB_EEEEESI_SL_SI_SL_NS1O_6fusion15FusionCallbacksIS1S_NS1W_17LinearCombinationISI_fSI_fLNS_15FloatRoundStyleE2EEESH_S1V_JEEENS4_5SM1004TMEM4LOAD26SM100_TMEM_LOAD_32dp32b64xES16_NS17_INS18_ILi2ELi4ELi3EEES1B_NSZ_INS5_IJS1C_SF_EEENS5_IJSF_SB_EEEEEEENS4_39AutoVectorizingCopyWithAssumedAlignmentILi128EEENS4_14SM90_TMA_STOREES2A_S2C_S2C_EEEvvEEEEvNT_6ParamsE) ;  /* 0xffffff6c02bc7950 */ /* 0x000fea0003c3ffff */
.L_x_218:
[----:B------:R-:W-:-:S00]  /*9110*/  BRA `(.L_x_218) ;  /* 0xfffffffc00fc7947 */ /* 0x000fc0000383ffff */
[----:B------:R-:W-:-:S00]  /*9120*/  NOP ;  /* 0x0000000000007918 */ /* 0x000fc00000000000 */
        /* <DEDUP_REMOVED lines=13> */
.L_x_219:


//--------------------- .nv.global.init           --------------------------
	.section	.nv.global.init,"aw",@progbits
.nv.global.init:
	.type		$str$27,@object
	.size		$str$27,($str$28 - $str$27)
$str$27:
        /*0000*/ 	.byte	0x28, 0x61, 0x64, 0x64, 0x72, 0x65, 0x73, 0x73, 0x20, 0x26, 0x20, 0x6d, 0x61, 0x73, 0x6b, 0x29
        /*0010*/ 	.byte	0x20, 0x3d, 0x3d, 0x20, 0x30, 0x00
	.type		$str$28,@object
	.size		$str$28,($str$26 - $str$28)
$str$28:
        /*0016*/ 	.byte	0x2f, 0x74, 0x6d, 0x70, 0x2f, 0x63, 0x75, 0x74, 0x6c, 0x61, 0x73, 0x73, 0x5f, 0x73, 0x77, 0x65
        /*0026*/ 	.byte	0x65, 0x70, 0x5f, 0x73, 0x72, 0x63, 0x2f, 0x69, 0x6e, 0x63, 0x6c, 0x75, 0x64, 0x65, 0x2f, 0x63
        /*0036*/ 	.byte	0x75, 0x74, 0x65, 0x2f, 0x70, 0x6f, 0x69, 0x6e, 0x74, 0x65, 0x72, 0x5f, 0x66, 0x6c, 0x61, 0x67
        /*0046*/ 	.byte	0x67, 0x65, 0x64, 0x2e, 0x68, 0x70, 0x70, 0x00
	.type		$str$26,@object
	.size		$str$26,($str$25 - $str$26)
$str$26:
        /*004e*/ 	.byte	0x2f, 0x74, 0x6d, 0x70, 0x2f, 0x63, 0x75, 0x74, 0x6c, 0x61, 0x73, 0x73, 0x5f, 0x73, 0x77, 0x65
        /*005e*/ 	.byte	0x65, 0x70, 0x5f, 0x73, 0x72, 0x63, 0x2f, 0x69, 0x6e, 0x63, 0x6c, 0x75, 0x64, 0x65, 0x2f, 0x63
        /*006e*/ 	.byte	0x75, 0x74, 0x65, 0x2f, 0x61, 0x74, 0x6f, 0x6d, 0x2f, 0x63, 0x6f, 0x70, 0x79, 0x5f, 0x74, 0x72
        /*007e*/ 	.byte	0x61, 0x69, 0x74, 0x73, 0x5f, 0x73, 0x6d, 0x31, 0x30, 0x30, 0x2e, 0x68, 0x70, 0x70, 0x00
	.type		$str$25,@object
	.size		$str$25,(__unnamed_1 - $str$25)
$str$25:
        /*008d*/ 	.byte	0x28, 0x28, 0x75, 0x69, 0x6e, 0x74, 0x33, 0x32, 0x5f, 0x74, 0x28, 0x74, 0x68, 0x72, 0x65, 0x61
        /*009d*/ 	.byte	0x64, 0x49, 0x64, 0x78, 0x2e, 0x78, 0x29, 0x20, 0x2f, 0x20, 0x33, 0x32, 0x29, 0x20, 0x25, 0x20
        /*00ad*/ 	.byte	0x34, 0x29, 0x20, 0x3d, 0x3d, 0x20, 0x28, 0x28, 0x28, 0x74, 0x6d, 0x65, 0x6d, 0x5f, 0x61, 0x64
        /*00bd*/ 	.byte	0x64, 0x72, 0x20, 0x3e, 0x3e, 0x20, 0x31, 0x36, 0x29, 0x20, 0x2f, 0x20, 0x33, 0x32, 0x29, 0x20
        /*00cd*/ 	.byte	0x25, 0x20, 0x34, 0x29, 0x00
	.type		__unnamed_1,@object
	.size		__unnamed_1,(__unnamed_2 - __unnamed_1)
__unnamed_1:
        /*00d2*/ 	.byte	0x61, 0x75, 0x74, 0x6f, 0x20, 0x63, 0x75, 0x74, 0x65, 0x3a, 0x3a, 0x61, 0x73, 0x5f, 0x70, 0x6f
        /* <DEDUP_REMOVED lines=24> */
        /*0262*/ 	.byte	0x43, 0x3c, 0x38, 0x31, 0x39, 0x32, 0x3e, 0x3e, 0x3e, 0x3e, 0x5d, 0x00
	.type		__unnamed_2,@object
	.size		__unnamed_2,(.L_2 - __unnamed_2)
__unnamed_2:
        /* <DEDUP_REMOVED lines=42> */
        /*050e*/ 	.byte	0x3e, 0x3e, 0x3e, 0x3e, 0x5d, 0x00
.L_2:


//--------------------- .nv.shared._ZN7cutlass13device_kernelINS_4gemm6kernel13GemmUniversalIN4cute5tupleIJiiiiEEENS1_10collective13CollectiveMmaINS1_35MainloopSm100TmaUmmaWarpSpecializedILi34ELi2ELi4ENS5_IJNS4_1CILi1EEESB_SB_EEEEENS5_IJNSA_ILi128EEENSA_ILi64EEENSA_ILi32EEEEEENS_12float_e5m2_tENS5_IJSB_llEEENS_12float_e4m3_tENS5_IJlSB_lEEENS4_8TiledMMAINS4_8MMA_AtomIJNS4_10MMA_TraitsINS4_19SM100_MMA_F8F6F4_SSEJSI_SK_fSE_SF_NS4_17integral_constantINS4_4UMMA5MajorELSS_1EEENSQ_ISS_LSS_0EEENSQ_INSR_7ScaleInELSV_0EEESW_EEEEEENS4_6LayoutISC_NS5_IJNSA_ILi0EEES10_S10_EEEEENS5_IJNS4_10UnderscoreES13_S13_EEEEENS4_13SM90_TMA_LOADENS4_14ComposedLayoutINS4_7SwizzleILi3ELi4ELi3EEENS4_18smem_ptr_flag_bitsILi8EEENSZ_INS5_IJSE_NSA_ILi8EEEEEENS5_IJSB_SE_EEEEEEEvNS4_8identityES16_NS17_INS18_ILi1ELi4ELi3EEES1B_NSZ_INS5_IJS1C_SG_EEENS5_IJSG_SB_EEEEEEEvS1H_EENS_8epilogue10collective18CollectiveEpilogueINS1O_23Sm100TmaWarpSpecializedILi1ELi1ELi64ELb0ELb0EEEJSH_NS5_IJNSZ_ISE_SB_EENSZ_ISF_SB_EEEEESI_SL_SI_SL_NS1O_6fusion15FusionCallbacksIS1S_NS1W_17LinearCombinationISI_fSI_fLNS_15FloatRoundStyleE2EEESH_S1V_JEEENS4_5SM1004TMEM4LOAD26SM100_TMEM_LOAD_32dp32b64xES16_NS17_INS18_ILi2ELi4ELi3EEES1B_NSZ_INS5_IJS1C_SF_EEENS5_IJSF_SB_EEEEEEENS4_39AutoVectorizingCopyWithAssumedAlignmentILi128EEENS4_14SM90_TMA_STOREES2A_S2C_S2C_EEEvvEEEEvNT_6ParamsE --------------------------
	.section	.nv.shared._ZN7cutlass13device_kernelINS_4gemm6kernel13GemmUniversalIN4cute5tupleIJiiiiEEENS1_10collective13CollectiveMmaINS1_35MainloopSm100TmaUmmaWarpSpecializedILi34ELi2ELi4ENS5_IJNS4_1CILi1EEESB_SB_EEEEENS5_IJNSA_ILi128EEENSA_ILi64EEENSA_ILi32EEEEEENS_12float_e5m2_tENS5_IJSB_llEEENS_12float_e4m3_tENS5_IJlSB_lEEENS4_8TiledMMAINS4_8MMA_AtomIJNS4_10MMA_TraitsINS4_19SM100_MMA_F8F6F4_SSEJSI_SK_fSE_SF_NS4_17integral_constantINS4_4UMMA5MajorELSS_1EEENSQ_ISS_LSS_0EEENSQ_INSR_7ScaleInELSV_0EEESW_EEEEEENS4_6LayoutISC_NS5_IJNSA_ILi0EEES10_S10_EEEEENS5_IJNS4_10UnderscoreES13_S13_EEEEENS4_13SM90_TMA_LOADENS4_14ComposedLayoutINS4_7SwizzleILi3ELi4ELi3EEENS4_18smem_ptr_flag_bitsILi8EEENSZ_INS5_IJSE_NSA_ILi8EEEEEENS5_IJSB_SE_EEEEEEEvNS4_8identityES16_NS17_INS18_ILi1ELi4ELi3EEES1B_NSZ_INS5_IJS1C_SG_EEENS5_IJSG_SB_EEEEEEEvS1H_EENS_8epilogue10collective18CollectiveEpilogueINS1O_23Sm100TmaWarpSpecializedILi1ELi1ELi64ELb0ELb0EEEJSH_NS5_IJNSZ_ISE_SB_EENSZ_ISF_SB_EEEEESI_SL_SI_SL_NS1O_6fusion15FusionCallbacksIS1S_NS1W_17LinearCombinationISI_fSI_fLNS_15FloatRoundStyleE2EEESH_S1V_JEEENS4_5SM1004TMEM4LOAD26SM100_TMEM_LOAD_32dp32b64xES16_NS17_INS18_ILi2ELi4ELi3EEES1B_NSZ_INS5_IJS1C_SF_EEENS5_IJSF_SB_EEEEEEENS4_39AutoVectorizingCopyWithAssumedAlignmentILi128EEENS4_14SM90_TMA_STOREES2A_S2C_S2C_EEEvvEEEEvNT_6ParamsE,"aw",@nobits
	.sectionflags	@""
	.align	16
	.zero		1024


//--------------------- .nv.shared.reserved.0     --------------------------
	.section	.nv.shared.reserved.0,"aw",@nobits
	.weak		__nv_reservedSMEM_offset_0_alias
	.size		__nv_reservedSMEM_offset_0_alias, 0, 64
	.other		__nv_reservedSMEM_offset_0_alias,@"STO_CUDA_RESERVED_SHARED STV_DEFAULT"
__nv_reservedSMEM_offset_0_alias:
	.zero		0
.nv.shared.reserved.0:
	.zero		64
	.weak		__nv_reservedSMEM_tcgen05_partition
	.type		__nv_reservedSMEM_tcgen05_partition,@object
	.size		__nv_reservedSMEM_tcgen05_partition,(.L_0 - __nv_reservedSMEM_tcgen05_partition)
__nv_reservedSMEM_tcgen05_partition:
	.zero		32
.L_0:


//--------------------- .nv.global                --------------------------
	.section	.nv.global,"aw",@nobits
.nv.global:
	.type		_ZN40_INTERNAL_693070aa_4_k_cu_758bc15f_288624cute1_E,@object
	.size		_ZN40_INTERNAL_693070aa_4_k_cu_758bc15f_288624cute1_E,(_ZN40_INTERNAL_693070aa_4_k_cu_758bc15f_288624cuda3std3__45__cpo6cbeginE - _ZN40_INTERNAL_693070aa_4_k_cu_758bc15f_288624cute1_E)
_ZN40_INTERNAL_693070aa_4_k_cu_758bc15f_288624cute1_E:
	.zero		1
	.type		_ZN40_INTERNAL_693070aa_4_k_cu_758bc15f_288624cuda3std3__45__cpo6cbeginE,@object
	.size		_ZN40_INTERNAL_693070aa_4_k_cu_758bc15f_288624cuda3std3__45__cpo6cbeginE,(_ZN40_INTERNAL_693070aa_4_k_cu_758bc15f_288624cuda3std3__48in_placeE - _ZN40_INTERNAL_693070aa_4_k_cu_758bc15f_288624cuda3std3__45__cpo6cbeginE)
_ZN40_INTERNAL_693070aa_4_k_cu_758bc15f_288624cuda3std3__45__cpo6cbeginE:
	.zero		1
	.type		_ZN40_INTERNAL_693070aa_4_k_cu_758bc15f_288624cuda3std3__48in_placeE,@object
	.size		_ZN40_INTERNAL_693070aa_4_k_cu_758bc15f_288624cuda3std3__48in_placeE,(_ZN40_INTERNAL_693070aa_4_k_cu_758bc15f_288624cuda3std6ranges3__45__cpo9iter_moveE - _ZN40_INTERNAL_693070aa_4_k_cu_758bc15f_288624cuda3std3__48in_placeE)
_ZN40_INTERNAL_693070aa_4_k_cu_758bc15f_288624cuda3std3__48in_placeE:
	.zero		1
	.type		_ZN40_INTERNAL_693070aa_4_k_cu_758bc15f_288624cuda3std6ranges3__45__cpo9iter_moveE,@object
	.size		_ZN40_INTERNAL_693070aa_4_k_cu_758bc15f_288624cuda3std6ranges3__45__cpo9iter_moveE,(_ZN40_INTERNAL_693070aa_4_k_cu_758bc15f_288624cuda3std3__45__cpo5beginE - _ZN40_INTERNAL_693070aa_4_k_cu_758bc15f_288624cuda3std6ranges3__45__cpo9iter_moveE)
_ZN40_INTERNAL_693070aa_4_k_cu_758bc15f_288624cuda3std6ranges3__45__cpo9iter_moveE:
	.zero		1
	.type		_ZN40_INTERNAL_693070aa_4_k_cu_758bc15f_288624cuda3std3__45__cpo5beginE,@object
	.size		_ZN40_INTERNAL_693070aa_4_k_cu_758bc15f_288624cuda3std3__45__cpo5beginE,(_ZN40_INTERNAL_693070aa_4_k_cu_758bc15f_288624cuda3std3__442_GLOBAL__N__693070aa_4_k_cu_758bc15f_288626ignoreE - _ZN40_INTERNAL_693070aa_4_k_cu_758bc15f_288624cuda3std3__45__cpo5beginE)
_ZN40_INTERNAL_693070aa_4_k_cu_758bc15f_288624cuda3std3__45__cpo5beginE:
	.zero		1
	.type		_ZN40_INTERNAL_693070aa_4_k_cu_758bc15f_288624cuda3std3__442_GLOBAL__N__693070aa_4_k_cu_758bc15f_288626ignoreE,@object
	.size		_ZN40_INTERNAL_693070aa_4_k_cu_758bc15f_288624cuda3std3__442_GLOBAL__N__693070aa_4_k_cu_758bc15f_288626ignoreE,(_ZN40_INTERNAL_693070aa_4_k_cu_758bc15f_288624cute7productE - _ZN40_INTERNAL_693070aa_4_k_cu_758bc15f_288624cuda3std3__442_GLOBAL__N__693070aa_4_k_cu_758bc15f_288626ignoreE)
_ZN40_INTERNAL_693070aa_4_k_cu_758bc15f_288624cuda3std3__442_GLOBAL__N__693070aa_4_k_cu_758bc15f_288626ignoreE:
	.zero		1
	.type		_ZN40_INTERNAL_693070aa_4_k_cu_758bc15f_288624cute7productE,@object
	.size		_ZN40_INTERNAL_693070aa_4_k_cu_758bc15f_288624cute7productE,(_ZN40_INTERNAL_693070aa_4_k_cu_758bc15f_288624cuda3std3__45__cpo3endE - _ZN40_INTERNAL_693070aa_4_k_cu_758bc15f_288624cute7productE)
_ZN40_INTERNAL_693070aa_4_k_cu_758bc15f_288624cute7productE:
	.zero		1
	.type		_ZN40_INTERNAL_693070aa_4_k_cu_758bc15f_288624cuda3std3__45__cpo3endE,@object
	.size		_ZN40_INTERNAL_693070aa_4_k_cu_758bc15f_288624cuda3std3__45__cpo3endE,(_ZN40_INTERNAL_693070aa_4_k_cu_758bc15f_288624cuda3std3__419piecewise_constructE - _ZN40_INTERNAL_693070aa_4_k_cu_758bc15f_288624cuda3std3__45__cpo3endE)
_ZN40_INTERNAL_693070aa_4_k_cu_758bc15f_288624cuda3std3__45__cpo3endE:
	.zero		1
	.type		_ZN40_INTERNAL_693070aa_4_k_cu_758bc15f_288624cuda3std3__419piecewise_constructE,@object
	.size		_ZN40_INTERNAL_693070aa_4_k_cu_758bc15f_288624cuda3std3__419piecewise_constructE,(_ZN40_INTERNAL_693070aa_4_k_cu_758bc15f_288624cuda3std3__45__cpo4cendE - _ZN40_INTERNAL_693070aa_4_k_cu_758bc15f_288624cuda3std3__419piecewise_constructE)
_ZN40_INTERNAL_693070aa_4_k_cu_758bc15f_288624cuda3std3__419piecewise_constructE:
	.zero		1
	.type		_ZN40_INTERNAL_693070aa_4_k_cu_758bc15f_288624cuda3std3__45__cpo4cendE,@object
	.size		_ZN40_INTERNAL_693070aa_4_k_cu_758bc15f_288624cuda3std3__45__cpo4cendE,(_ZN40_INTERNAL_693070aa_4_k_cu_758bc15f_288624cuda3std6ranges3__45__cpo4swapE - _ZN40_INTERNAL_693070aa_4_k_cu_758bc15f_288624cuda3std3__45__cpo4cendE)
_ZN40_INTERNAL_693070aa_4_k_cu_758bc15f_288624cuda3std3__45__cpo4cendE:
	.zero		1
	.type		_ZN40_INTERNAL_693070aa_4_k_cu_758bc15f_288624cuda3std6ranges3__45__cpo4swapE,@object
	.size		_ZN40_INTERNAL_693070aa_4_k_cu_758bc15f_288624cuda3std6ranges3__45__cpo4swapE,(.L_10 - _ZN40_INTERNAL_693070aa_4_k_cu_758bc15f_288624cuda3std6ranges3__45__cpo4swapE)
_ZN40_INTERNAL_693070aa_4_k_cu_758bc15f_288624cuda3std6ranges3__45__cpo4swapE:
	.zero		1
.L_10:


//--------------------- .nv.constant0._ZN7cutlass13device_kernelINS_4gemm6kernel13GemmUniversalIN4cute5tupleIJiiiiEEENS1_10collective13CollectiveMmaINS1_35MainloopSm100TmaUmmaWarpSpecializedILi34ELi2ELi4ENS5_IJNS4_1CILi1EEESB_SB_EEEEENS5_IJNSA_ILi128EEENSA_ILi64EEENSA_ILi32EEEEEENS_12float_e5m2_tENS5_IJSB_llEEENS_12float_e4m3_tENS5_IJlSB_lEEENS4_8TiledMMAINS4_8MMA_AtomIJNS4_10MMA_TraitsINS4_19SM100_MMA_F8F6F4_SSEJSI_SK_fSE_SF_NS4_17integral_constantINS4_4UMMA5MajorELSS_1EEENSQ_ISS_LSS_0EEENSQ_INSR_7ScaleInELSV_0EEESW_EEEEEENS4_6LayoutISC_NS5_IJNSA_ILi0EEES10_S10_EEEEENS5_IJNS4_10UnderscoreES13_S13_EEEEENS4_13SM90_TMA_LOADENS4_14ComposedLayoutINS4_7SwizzleILi3ELi4ELi3EEENS4_18smem_ptr_flag_bitsILi8EEENSZ_INS5_IJSE_NSA_ILi8EEEEEENS5_IJSB_SE_EEEEEEEvNS4_8identityES16_NS17_INS18_ILi1ELi4ELi3EEES1B_NSZ_INS5_IJS1C_SG_EEENS5_IJSG_SB_EEEEEEEvS1H_EENS_8epilogue10collective18CollectiveEpilogueINS1O_23Sm100TmaWarpSpecializedILi1ELi1ELi64ELb0ELb0EEEJSH_NS5_IJNSZ_ISE_SB_EENSZ_ISF_SB_EEEEESI_SL_SI_SL_NS1O_6fusion15FusionCallbacksIS1S_NS1W_17LinearCombinationISI_fSI_fLNS_15FloatRoundStyleE2EEESH_S1V_JEEENS4_5SM1004TMEM4LOAD26SM100_TMEM_LOAD_32dp32b64xES16_NS17_INS18_ILi2ELi4ELi3EEES1B_NSZ_INS5_IJS1C_SF_EEENS5_IJSF_SB_EEEEEEENS4_39AutoVectorizingCopyWithAssumedAlignmentILi128EEENS4_14SM90_TMA_STOREES2A_S2C_S2C_EEEvvEEEEvNT_6ParamsE --------------------------
	.section	.nv.constant0._ZN7cutlass13device_kernelINS_4gemm6kernel13GemmUniversalIN4cute5tupleIJiiiiEEENS1_10collective13CollectiveMmaINS1_35MainloopSm100TmaUmmaWarpSpecializedILi34ELi2ELi4ENS5_IJNS4_1CILi1EEESB_SB_EEEEENS5_IJNSA_ILi128EEENSA_ILi64EEENSA_ILi32EEEEEENS_12float_e5m2_tENS5_IJSB_llEEENS_12float_e4m3_tENS5_IJlSB_lEEENS4_8TiledMMAINS4_8MMA_AtomIJNS4_10MMA_TraitsINS4_19SM100_MMA_F8F6F4_SSEJSI_SK_fSE_SF_NS4_17integral_constantINS4_4UMMA5MajorELSS_1EEENSQ_ISS_LSS_0EEENSQ_INSR_7ScaleInELSV_0EEESW_EEEEEENS4_6LayoutISC_NS5_IJNSA_ILi0EEES10_S10_EEEEENS5_IJNS4_10UnderscoreES13_S13_EEEEENS4_13SM90_TMA_LOADENS4_14ComposedLayoutINS4_7SwizzleILi3ELi4ELi3EEENS4_18smem_ptr_flag_bitsILi8EEENSZ_INS5_IJSE_NSA_ILi8EEEEEENS5_IJSB_SE_EEEEEEEvNS4_8identityES16_NS17_INS18_ILi1ELi4ELi3EEES1B_NSZ_INS5_IJS1C_SG_EEENS5_IJSG_SB_EEEEEEEvS1H_EENS_8epilogue10collective18CollectiveEpilogueINS1O_23Sm100TmaWarpSpecializedILi1ELi1ELi64ELb0ELb0EEEJSH_NS5_IJNSZ_ISE_SB_EENSZ_ISF_SB_EEEEESI_SL_SI_SL_NS1O_6fusion15FusionCallbacksIS1S_NS1W_17LinearCombinationISI_fSI_fLNS_15FloatRoundStyleE2EEESH_S1V_JEEENS4_5SM1004TMEM4LOAD26SM100_TMEM_LOAD_32dp32b64xES16_NS17_INS18_ILi2ELi4ELi3EEES1B_NSZ_INS5_IJS1C_SF_EEENS5_IJSF_SB_EEEEEEENS4_39AutoVectorizingCopyWithAssumedAlignmentILi128EEENS4_14SM90_TMA_STOREES2A_S2C_S2C_EEEvvEEEEvNT_6ParamsE,"a",@progbits
	.sectionflags	@""
	.align	4
.nv.constant0._ZN7cutlass13device_kernelINS_4gemm6kernel13GemmUniversalIN4cute5tupleIJiiiiEEENS1_10collective13CollectiveMmaINS1_35MainloopSm100TmaUmmaWarpSpecializedILi34ELi2ELi4ENS5_IJNS4_1CILi1EEESB_SB_EEEEENS5_IJNSA_ILi128EEENSA_ILi64EEENSA_ILi32EEEEEENS_12float_e5m2_tENS5_IJSB_llEEENS_12float_e4m3_tENS5_IJlSB_lEEENS4_8TiledMMAINS4_8MMA_AtomIJNS4_10MMA_TraitsINS4_19SM100_MMA_F8F6F4_SSEJSI_SK_fSE_SF_NS4_17integral_constantINS4_4UMMA5MajorELSS_1EEENSQ_ISS_LSS_0EEENSQ_INSR_7ScaleInELSV_0EEESW_EEEEEENS4_6LayoutISC_NS5_IJNSA_ILi0EEES10_S10_EEEEENS5_IJNS4_10UnderscoreES13_S13_EEEEENS4_13SM90_TMA_LOADENS4_14ComposedLayoutINS4_7SwizzleILi3ELi4ELi3EEENS4_18smem_ptr_flag_bitsILi8EEENSZ_INS5_IJSE_NSA_ILi8EEEEEENS5_IJSB_SE_EEEEEEEvNS4_8identityES16_NS17_INS18_ILi1ELi4ELi3EEES1B_NSZ_INS5_IJS1C_SG_EEENS5_IJSG_SB_EEEEEEEvS1H_EENS_8epilogue10collective18CollectiveEpilogueINS1O_23Sm100TmaWarpSpecializedILi1ELi1ELi64ELb0ELb0EEEJSH_NS5_IJNSZ_ISE_SB_EENSZ_ISF_SB_EEEEESI_SL_SI_SL_NS1O_6fusion15FusionCallbacksIS1S_NS1W_17LinearCombinationISI_fSI_fLNS_15FloatRoundStyleE2EEESH_S1V_JEEENS4_5SM1004TMEM4LOAD26SM100_TMEM_LOAD_32dp32b64xES16_NS17_INS18_ILi2ELi4ELi3EEES1B_NSZ_INS5_IJS1C_SF_EEENS5_IJSF_SB_EEEEEEENS4_39AutoVectorizingCopyWithAssumedAlignmentILi128EEENS4_14SM90_TMA_STOREES2A_S2C_S2C_EEEvvEEEEvNT_6ParamsE:
	.zero		2944


//--------------------- SYMBOLS --------------------------

	.type		.nv.reservedSmem.offset0,@object
	.size		.nv.reservedSmem.offset0,0x4
	.type		.nv.reservedSmem.cap,@object
	.size		.nv.reservedSmem.cap,0x4
	.type		__assertfail,@function
